// auto-generated by cutlass_sweep.conv — config: {"arch": "sm_100", "cluster_m": 1, "cluster_n": 1, "conv_kind": "wgrad", "dtype": "bf16", "ndim": 3, "tile_k": 64, "tile_m": 128, "tile_n": 128}
#include "cutlass/cutlass.h"
#include "cute/tensor.hpp"
#include "cutlass/kernel_hardware_info.hpp"
#include "cutlass/conv/convolution.h"
#include "cutlass/conv/dispatch_policy.hpp"
#include "cutlass/conv/collective/collective_builder.hpp"
#include "cutlass/conv/kernel/conv_universal.hpp"
#include "cutlass/conv/device/conv_universal_adapter.hpp"
#include "cutlass/epilogue/collective/collective_builder.hpp"

using namespace cute;
using Elem = cutlass::bfloat16_t;
using Acc  = float;
using LayoutAB = cutlass::layout::TensorNDHWC;
using LayoutC  = cutlass::layout::TensorKCSRT;
constexpr auto ConvOp = cutlass::conv::Operator::kWgrad;
using TileShape    = Shape<_128, Shape<_128>, Shape<_64>>;
using ClusterShape = Shape<_1, _1, _1>;

using CollectiveEpilogue = typename cutlass::epilogue::collective::CollectiveBuilder<
    cutlass::arch::Sm100, cutlass::arch::OpClassTensorOp,
    TileShape, ClusterShape,
    cutlass::epilogue::collective::EpilogueTileAuto,
    Acc, Acc,
    Elem, LayoutC, 128 / cutlass::sizeof_bits<Elem>::value,
    Elem, LayoutC, 128 / cutlass::sizeof_bits<Elem>::value,
    cutlass::epilogue::collective::EpilogueScheduleAuto
  >::CollectiveOp;

using CollectiveMainloop = typename cutlass::conv::collective::CollectiveBuilder<
    cutlass::arch::Sm100, cutlass::arch::OpClassTensorOp, ConvOp,
    Elem, LayoutAB, 128 / cutlass::sizeof_bits<Elem>::value,
    Elem, LayoutAB, 128 / cutlass::sizeof_bits<Elem>::value,
    Acc,
    TileShape, ClusterShape,
    cutlass::conv::collective::StageCountAutoCarveout<
        static_cast<int>(sizeof(typename CollectiveEpilogue::SharedStorage))>,
    cutlass::conv::collective::KernelScheduleAuto
  >::CollectiveOp;

using ProblemShape = cutlass::conv::ConvProblemShape<
    ConvOp, CollectiveMainloop::DispatchPolicy::NumSpatialDimensions>;
using ConvKernel = cutlass::conv::kernel::ConvUniversal<
    ProblemShape, CollectiveMainloop, CollectiveEpilogue>;
using Conv = cutlass::conv::device::ConvUniversalAdapter<ConvKernel>;

auto* _anchor = &cutlass::device_kernel<ConvKernel>;


// ===== COMPILED SASS (sm_100a) =====

	.target	sm_100a

	.elftype	@"ET_EXEC"


//--------------------- .note.nv.tkinfo           --------------------------
	.section	.note.nv.tkinfo,"",@"SHT_NOTE"
	.sectionflags	@"SHF_NOTE_NV_TKINFO"
	.tkinfo
        /*0018*/ 	.word	0x00000002
        /*0030*/ 	.string	""
        /*0030*/ 	.string	"ptxas"
        /*0030*/ 	.string	"Cuda compilation tools, release 13.0, V13.0.88"
        /*0030*/ 	.string	"Build cuda_13.0.r13.0/compiler.36424714_0"
        /*0030*/ 	.string	"-arch sm_100a -m 64 "



//--------------------- .note.nv.cuinfo           --------------------------
	.section	.note.nv.cuinfo,"",@"SHT_NOTE"
	.sectionflags	@"SHF_NOTE_NV_CUINFO"
        /*0018*/ 	.short	0x0002
        /*001a*/ 	.short	0x0064
        /*001c*/ 	.short	0x0082
	.zero		2


//--------------------- .nv.info                  --------------------------
	.section	.nv.info,"",@"SHT_CUDA_INFO"
	.align	4


	//----- nvinfo : EIATTR_REGCOUNT
	.align		4
        /*0000*/ 	.byte	0x04, 0x2f
        /*0002*/ 	.short	(.L_19 - .L_18)
	.align		4
.L_18:
        /*0004*/ 	.word	index@(_ZN7cutlass13device_kernelINS_4conv6kernel13ConvUniversalINS1_16ConvProblemShapeILNS1_8OperatorE2ELi3EEENS1_10collective14CollectiveConvINS1_47MainloopSm100TmaUmmaWarpSpecializedImplicitGemmILS5_2ELi6ELi3ELi1ELi2EN4cute5tupleIJNSA_1CILi1EEESD_SD_EEEEENSB_IJNSC_ILi128EEENSB_IJSG_EEENSB_IJNSC_ILi64EEEEEEEEENS_10bfloat16_tESL_NSA_8TiledMMAINSA_8MMA_AtomIJNSA_20SM100_MMA_F16BF16_SSISL_SL_fLi128ELi128ELNSA_4UMMA5MajorE1ELSQ_1ELNSP_7ScaleInE0ELSR_0EEEEEENSA_6LayoutISE_NSB_IJNSC_ILi0EEESV_SV_EEEEENSB_IJNSA_10UnderscoreESY_SY_EEEEENS7_6detail27Sm100ImplicitGemmTileTraitsINSA_13SM90_TMA_LOADENSA_14ComposedLayoutINSA_7SwizzleILi3ELi4ELi3EEENSA_18smem_ptr_flag_bitsILi16EEENSU_INSB_IJSI_NSC_ILi8EEEEEENSB_IJSD_SI_EEEEEEEvEENS12_INSA_20SM90_TMA_LOAD_IM2COLES1D_vEEEENS_8epilogue10collective18CollectiveEpilogueINS1I_23Sm100TmaWarpSpecializedILi4ELi2ELi32ELb1ELb0EEEJSK_NSB_IJNSU_ISG_SD_EENSU_INSC_ILi32EEESD_EEEEESL_NSB_IJlNSB_IJSD_lllEEESV_EEESL_S1S_NS1I_6fusion15FusionCallbacksIS1M_NS1T_17LinearCombinationISL_fSL_fLNS_15FloatRoundStyleE2EEESK_S1Q_JEEENSA_5SM1004TMEM4LOAD26SM100_TMEM_LOAD_32dp32b32xES13_NS14_INS15_ILi2ELi4ELi3EEES18_NSU_INSB_IJS19_S1O_EEENSB_IJS1O_SD_EEEEEEENSA_39AutoVectorizingCopyWithAssumedAlignmentILi128EEENSA_14SM90_TMA_STOREES27_S29_S29_EEEvvEEEEvNT_6ParamsE)
        /*0008*/ 	.word	0x0000007a


	//----- nvinfo : EIATTR_FRAME_SIZE
	.align		4
.L_19:
        /*000c*/ 	.byte	0x04, 0x11
        /*000e*/ 	.short	(.L_21 - .L_20)
	.align		4
.L_20:
        /*0010*/ 	.word	index@($__internal_2_$__cuda_sm10x_tcgen05_guardrail_trap_unallocated_columns_being_dealloced)
        /*0014*/ 	.word	0x00000008


	//----- nvinfo : EIATTR_FRAME_SIZE
	.align		4
.L_21:
        /*0018*/ 	.byte	0x04, 0x11
        /*001a*/ 	.short	(.L_23 - .L_22)
	.align		4
.L_22:
        /*001c*/ 	.word	index@($__internal_1_$__cuda_sm10x_tcgen05_guardrail_trap_phase_invalid_during_alloc)
        /*0020*/ 	.word	0x00000008


	//----- nvinfo : EIATTR_FRAME_SIZE
	.align		4
.L_23:
        /*0024*/ 	.byte	0x04, 0x11
        /*0026*/ 	.short	(.L_25 - .L_24)
	.align		4
.L_24:
        /*0028*/ 	.word	index@($__internal_0_$__cuda_sm10x_tcgen05_guardrail_trap_col_being_dealloced_not_returned_by_alloc)
        /*002c*/ 	.word	0x00000008


	//----- nvinfo : EIATTR_FRAME_SIZE
	.align		4
.L_25:
        /*0030*/ 	.byte	0x04, 0x11
        /*0032*/ 	.short	(.L_27 - .L_26)
	.align		4
.L_26:
        /*0034*/ 	.word	index@(_ZN7cutlass13device_kernelINS_4conv6kernel13ConvUniversalINS1_16ConvProblemShapeILNS1_8OperatorE2ELi3EEENS1_10collective14CollectiveConvINS1_47MainloopSm100TmaUmmaWarpSpecializedImplicitGemmILS5_2ELi6ELi3ELi1ELi2EN4cute5tupleIJNSA_1CILi1EEESD_SD_EEEEENSB_IJNSC_ILi128EEENSB_IJSG_EEENSB_IJNSC_ILi64EEEEEEEEENS_10bfloat16_tESL_NSA_8TiledMMAINSA_8MMA_AtomIJNSA_20SM100_MMA_F16BF16_SSISL_SL_fLi128ELi128ELNSA_4UMMA5MajorE1ELSQ_1ELNSP_7ScaleInE0ELSR_0EEEEEENSA_6LayoutISE_NSB_IJNSC_ILi0EEESV_SV_EEEEENSB_IJNSA_10UnderscoreESY_SY_EEEEENS7_6detail27Sm100ImplicitGemmTileTraitsINSA_13SM90_TMA_LOADENSA_14ComposedLayoutINSA_7SwizzleILi3ELi4ELi3EEENSA_18smem_ptr_flag_bitsILi16EEENSU_INSB_IJSI_NSC_ILi8EEEEEENSB_IJSD_SI_EEEEEEEvEENS12_INSA_20SM90_TMA_LOAD_IM2COLES1D_vEEEENS_8epilogue10collective18CollectiveEpilogueINS1I_23Sm100TmaWarpSpecializedILi4ELi2ELi32ELb1ELb0EEEJSK_NSB_IJNSU_ISG_SD_EENSU_INSC_ILi32EEESD_EEEEESL_NSB_IJlNSB_IJSD_lllEEESV_EEESL_S1S_NS1I_6fusion15FusionCallbacksIS1M_NS1T_17LinearCombinationISL_fSL_fLNS_15FloatRoundStyleE2EEESK_S1Q_JEEENSA_5SM1004TMEM4LOAD26SM100_TMEM_LOAD_32dp32b32xES13_NS14_INS15_ILi2ELi4ELi3EEES18_NSU_INSB_IJS19_S1O_EEENSB_IJS1O_SD_EEEEEEENSA_39AutoVectorizingCopyWithAssumedAlignmentILi128EEENSA_14SM90_TMA_STOREES27_S29_S29_EEEvvEEEEvNT_6ParamsE)
        /*0038*/ 	.word	0x00000008


	//----- nvinfo : EIATTR_MIN_STACK_SIZE
	.align		4
.L_27:
        /*003c*/ 	.byte	0x04, 0x12
        /*003e*/ 	.short	(.L_29 - .L_28)
	.align		4
.L_28:
        /*0040*/ 	.word	index@(_ZN7cutlass13device_kernelINS_4conv6kernel13ConvUniversalINS1_16ConvProblemShapeILNS1_8OperatorE2ELi3EEENS1_10collective14CollectiveConvINS1_47MainloopSm100TmaUmmaWarpSpecializedImplicitGemmILS5_2ELi6ELi3ELi1ELi2EN4cute5tupleIJNSA_1CILi1EEESD_SD_EEEEENSB_IJNSC_ILi128EEENSB_IJSG_EEENSB_IJNSC_ILi64EEEEEEEEENS_10bfloat16_tESL_NSA_8TiledMMAINSA_8MMA_AtomIJNSA_20SM100_MMA_F16BF16_SSISL_SL_fLi128ELi128ELNSA_4UMMA5MajorE1ELSQ_1ELNSP_7ScaleInE0ELSR_0EEEEEENSA_6LayoutISE_NSB_IJNSC_ILi0EEESV_SV_EEEEENSB_IJNSA_10UnderscoreESY_SY_EEEEENS7_6detail27Sm100ImplicitGemmTileTraitsINSA_13SM90_TMA_LOADENSA_14ComposedLayoutINSA_7SwizzleILi3ELi4ELi3EEENSA_18smem_ptr_flag_bitsILi16EEENSU_INSB_IJSI_NSC_ILi8EEEEEENSB_IJSD_SI_EEEEEEEvEENS12_INSA_20SM90_TMA_LOAD_IM2COLES1D_vEEEENS_8epilogue10collective18CollectiveEpilogueINS1I_23Sm100TmaWarpSpecializedILi4ELi2ELi32ELb1ELb0EEEJSK_NSB_IJNSU_ISG_SD_EENSU_INSC_ILi32EEESD_EEEEESL_NSB_IJlNSB_IJSD_lllEEESV_EEESL_S1S_NS1I_6fusion15FusionCallbacksIS1M_NS1T_17LinearCombinationISL_fSL_fLNS_15FloatRoundStyleE2EEESK_S1Q_JEEENSA_5SM1004TMEM4LOAD26SM100_TMEM_LOAD_32dp32b32xES13_NS14_INS15_ILi2ELi4ELi3EEES18_NSU_INSB_IJS19_S1O_EEENSB_IJS1O_SD_EEEEEEENSA_39AutoVectorizingCopyWithAssumedAlignmentILi128EEENSA_14SM90_TMA_STOREES27_S29_S29_EEEvvEEEEvNT_6ParamsE)
        /*0044*/ 	.word	0x00000008
.L_29:


//--------------------- .nv.compat                --------------------------
	.section	.nv.compat,"",@"SHT_CUDA_COMPAT_INFO"
	.align	4
        /*0000*/ 	.byte	0x02, 0x09, 0x01, 0x00, 0x02, 0x02, 0x02, 0x00, 0x02, 0x05, 0x05, 0x00, 0x03, 0x07, 0x01, 0x01
        /*0010*/ 	.byte	0x02, 0x03, 0x01, 0x00, 0x02, 0x06, 0x01, 0x00, 0x04, 0x0b, 0x08, 0x00, 0x09, 0x00, 0x00, 0x00
        /*0020*/ 	.byte	0x00, 0x00, 0x00, 0x00


//--------------------- .nv.info._ZN7cutlass13device_kernelINS_4conv6kernel13ConvUniversalINS1_16ConvProblemShapeILNS1_8OperatorE2ELi3EEENS1_10collective14CollectiveConvINS1_47MainloopSm100TmaUmmaWarpSpecializedImplicitGemmILS5_2ELi6ELi3ELi1ELi2EN4cute5tupleIJNSA_1CILi1EEESD_SD_EEEEENSB_IJNSC_ILi128EEENSB_IJSG_EEENSB_IJNSC_ILi64EEEEEEEEENS_10bfloat16_tESL_NSA_8TiledMMAINSA_8MMA_AtomIJNSA_20SM100_MMA_F16BF16_SSISL_SL_fLi128ELi128ELNSA_4UMMA5MajorE1ELSQ_1ELNSP_7ScaleInE0ELSR_0EEEEEENSA_6LayoutISE_NSB_IJNSC_ILi0EEESV_SV_EEEEENSB_IJNSA_10UnderscoreESY_SY_EEEEENS7_6detail27Sm100ImplicitGemmTileTraitsINSA_13SM90_TMA_LOADENSA_14ComposedLayoutINSA_7SwizzleILi3ELi4ELi3EEENSA_18smem_ptr_flag_bitsILi16EEENSU_INSB_IJSI_NSC_ILi8EEEEEENSB_IJSD_SI_EEEEEEEvEENS12_INSA_20SM90_TMA_LOAD_IM2COLES1D_vEEEENS_8epilogue10collective18CollectiveEpilogueINS1I_23Sm100TmaWarpSpecializedILi4ELi2ELi32ELb1ELb0EEEJSK_NSB_IJNSU_ISG_SD_EENSU_INSC_ILi32EEESD_EEEEESL_NSB_IJlNSB_IJSD_lllEEESV_EEESL_S1S_NS1I_6fusion15FusionCallbacksIS1M_NS1T_17LinearCombinationISL_fSL_fLNS_15FloatRoundStyleE2EEESK_S1Q_JEEENSA_5SM1004TMEM4LOAD26SM100_TMEM_LOAD_32dp32b32xES13_NS14_INS15_ILi2ELi4ELi3EEES18_NSU_INSB_IJS19_S1O_EEENSB_IJS1O_SD_EEEEEEENSA_39AutoVectorizingCopyWithAssumedAlignmentILi128EEENSA_14SM90_TMA_STOREES27_S29_S29_EEEvvEEEEvNT_6ParamsE --------------------------
	.section	.nv.info._ZN7cutlass13device_kernelINS_4conv6kernel13ConvUniversalINS1_16ConvProblemShapeILNS1_8OperatorE2ELi3EEENS1_10collective14CollectiveConvINS1_47MainloopSm100TmaUmmaWarpSpecializedImplicitGemmILS5_2ELi6ELi3ELi1ELi2EN4cute5tupleIJNSA_1CILi1EEESD_SD_EEEEENSB_IJNSC_ILi128EEENSB_IJSG_EEENSB_IJNSC_ILi64EEEEEEEEENS_10bfloat16_tESL_NSA_8TiledMMAINSA_8MMA_AtomIJNSA_20SM100_MMA_F16BF16_SSISL_SL_fLi128ELi128ELNSA_4UMMA5MajorE1ELSQ_1ELNSP_7ScaleInE0ELSR_0EEEEEENSA_6LayoutISE_NSB_IJNSC_ILi0EEESV_SV_EEEEENSB_IJNSA_10UnderscoreESY_SY_EEEEENS7_6detail27Sm100ImplicitGemmTileTraitsINSA_13SM90_TMA_LOADENSA_14ComposedLayoutINSA_7SwizzleILi3ELi4ELi3EEENSA_18smem_ptr_flag_bitsILi16EEENSU_INSB_IJSI_NSC_ILi8EEEEEENSB_IJSD_SI_EEEEEEEvEENS12_INSA_20SM90_TMA_LOAD_IM2COLES1D_vEEEENS_8epilogue10collective18CollectiveEpilogueINS1I_23Sm100TmaWarpSpecializedILi4ELi2ELi32ELb1ELb0EEEJSK_NSB_IJNSU_ISG_SD_EENSU_INSC_ILi32EEESD_EEEEESL_NSB_IJlNSB_IJSD_lllEEESV_EEESL_S1S_NS1I_6fusion15FusionCallbacksIS1M_NS1T_17LinearCombinationISL_fSL_fLNS_15FloatRoundStyleE2EEESK_S1Q_JEEENSA_5SM1004TMEM4LOAD26SM100_TMEM_LOAD_32dp32b32xES13_NS14_INS15_ILi2ELi4ELi3EEES18_NSU_INSB_IJS19_S1O_EEENSB_IJS1O_SD_EEEEEEENSA_39AutoVectorizingCopyWithAssumedAlignmentILi128EEENSA_14SM90_TMA_STOREES27_S29_S29_EEEvvEEEEvNT_6ParamsE,"",@"SHT_CUDA_INFO"
	.sectionflags	@""
	.align	4


	//----- nvinfo : EIATTR_CUDA_API_VERSION
	.align		4
        /*0000*/ 	.byte	0x04, 0x37
        /*0002*/ 	.short	(.L_31 - .L_30)
.L_30:
        /*0004*/ 	.word	0x00000082


	//----- nvinfo : EIATTR_KPARAM_INFO
	.align		4
.L_31:
        /*0008*/ 	.byte	0x04, 0x17
        /*000a*/ 	.short	(.L_33 - .L_32)
.L_32:
        /*000c*/ 	.word	0x00000000
        /*0010*/ 	.short	0x0000
        /*0012*/ 	.short	0x0000
        /*0014*/ 	.byte	0x00, 0xf0, 0x01, 0x24


	//----- nvinfo : EIATTR_AT_ENTRY_FRAGMENTS
	.align		4
.L_33:
        /*0018*/ 	.byte	0x04, 0x4f
        /*001a*/ 	.short	(.L_35 - .L_34)


	//   ....[0]....
.L_34:
        /*001c*/ 	.word	0x00000006


	//----- nvinfo : EIATTR_RESERVED_SMEM_USED
	.align		4
.L_35:
        /*0020*/ 	.byte	0x01, 0x41
	.zero		2


	//----- nvinfo : EIATTR_SPARSE_MMA_MASK
	.align		4
        /*0024*/ 	.byte	0x03, 0x50
        /*0026*/ 	.short	0x0000


	//----- nvinfo : EIATTR_TCGEN05_1CTA_USED
	.align		4
        /*0028*/ 	.byte	0x01, 0x51
	.zero		2


	//----- nvinfo : EIATTR_MAXREG_COUNT
	.align		4
        /*002c*/ 	.byte	0x03, 0x1b
        /*002e*/ 	.short	0x00ff


	//----- nvinfo : EIATTR_NUM_BARRIERS
	.align		4
        /*0030*/ 	.byte	0x02, 0x4c
        /*0032*/ 	.byte	0x07
	.zero		1


	//----- nvinfo : EIATTR_EXTERNS
	.align		4
        /*0034*/ 	.byte	0x04, 0x0f
        /*0036*/ 	.short	(.L_37 - .L_36)


	//   ....[0]....
	.align		4
.L_36:
        /*0038*/ 	.word	index@(__assertfail)


	//----- nvinfo : EIATTR_MERCURY_ISA_VERSION
	.align		4
.L_37:
        /*003c*/ 	.byte	0x03, 0x5f
        /*003e*/ 	.short	0x0101


	//----- nvinfo : EIATTR_INT_WARP_WIDE_INSTR_OFFSETS
	.align		4
        /*0040*/ 	.byte	0x04, 0x31
        /*0042*/ 	.short	(.L_39 - .L_38)


	//   ....[0]....
.L_38:
        /*0044*/ 	.word	0x00004320


	//   ....[1]....
        /*0048*/ 	.word	0x00004340


	//   ....[2]....
        /*004c*/ 	.word	0x00004370


	//   ....[3]....
        /*0050*/ 	.word	0x000055f0


	//   ....[4]....
        /*0054*/ 	.word	0x00005650


	//   ....[5]....
        /*0058*/ 	.word	0x00005750


	//   ....[6]....
        /*005c*/ 	.word	0x000057d0


	//   ....[7]....
        /*0060*/ 	.word	0x000058b0


	//   ....[8]....
        /*0064*/ 	.word	0x00005940


	//   ....[9]....
        /*0068*/ 	.word	0x00005a30


	//   ....[10]....
        /*006c*/ 	.word	0x00005ae0


	//----- nvinfo : EIATTR_COOP_GROUP_MASK_REGIDS
	.align		4
.L_39:
        /*0070*/ 	.byte	0x04, 0x29
        /*0072*/ 	.short	(.L_41 - .L_40)


	//   ....[0]....
.L_40:
        /*0074*/ 	.word	0xffffffff


	//   ....[1]....
        /*0078*/ 	.word	0xffffffff


	//   ....[2]....
        /*007c*/ 	.word	0xffffffff


	//   ....[3]....
        /*0080*/ 	.word	0xffffffff


	//   ....[4]....
        /*0084*/ 	.word	0xffffffff


	//   ....[5]....
        /*0088*/ 	.word	0xffffffff


	//   ....[6]....
        /*008c*/ 	.word	0xffffffff


	//   ....[7]....
        /*0090*/ 	.word	0xffffffff


	//   ....[8]....
        /*0094*/ 	.word	0xffffffff


	//   ....[9]....
        /*0098*/ 	.word	0xffffffff


	//   ....[10]....
        /*009c*/ 	.word	0xffffffff


	//   ....[11]....
        /*00a0*/ 	.word	0xffffffff


	//----- nvinfo : EIATTR_COOP_GROUP_INSTR_OFFSETS
	.align		4
.L_41:
        /*00a4*/ 	.byte	0x04, 0x28
        /*00a6*/ 	.short	(.L_43 - .L_42)


	//   ....[0]....
.L_42:
        /*00a8*/ 	.word	0x00000090


	//   ....[1]....
        /*00ac*/ 	.word	0x00000500


	//   ....[2]....
        /*00b0*/ 	.word	0x000006b0


	//   ....[3]....
        /*00b4*/ 	.word	0x00000850


	//   ....[4]....
        /*00b8*/ 	.word	0x00000950


	//   ....[5]....
        /*00bc*/ 	.word	0x00000aa0


	//   ....[6]....
        /*00c0*/ 	.word	0x000028e0


	//   ....[7]....
        /*00c4*/ 	.word	0x00003670


	//   ....[8]....
        /*00c8*/ 	.word	0x00003880


	//   ....[9]....
        /*00cc*/ 	.word	0x000038b0


	//   ....[10]....
        /*00d0*/ 	.word	0x00004200


	//   ....[11]....
        /*00d4*/ 	.word	0x00004440


	//----- nvinfo : EIATTR_VRC_CTA_INIT_COUNT
	.align		4
.L_43:
        /*00d8*/ 	.byte	0x02, 0x4a
        /*00da*/ 	.byte	0x80
	.zero		1


	//----- nvinfo : EIATTR_SYSCALL_OFFSETS
	.align		4
        /*00dc*/ 	.byte	0x04, 0x46
        /*00de*/ 	.short	(.L_45 - .L_44)


	//   ....[0]....
.L_44:
        /*00e0*/ 	.word	0x00006d30


	//   ....[1]....
        /*00e4*/ 	.word	0x00006e20


	//   ....[2]....
        /*00e8*/ 	.word	0x000075f0


	//   ....[3]....
        /*00ec*/ 	.word	0x00008270


	//   ....[4]....
        /*00f0*/ 	.word	0x00008eb0


	//   ....[5]....
        /*00f4*/ 	.word	0x00009ae0


	//----- nvinfo : EIATTR_MBARRIER_INSTR_OFFSETS
	.align		4
.L_45:
        /*00f8*/ 	.byte	0x04, 0x39
        /*00fa*/ 	.short	(.L_47 - .L_46)


	//   ....[0]....
.L_46:
        /*00fc*/ 	.word	0x000005e0
        /*0100*/ 	.word	0x000000ff
        /*0104*/ 	.word	0x00000000
        /*0108*/ 	.short	0x0100
        /*010a*/ 	.byte	0x04
	.zero		1


	//   ....[1]....
        /*010c*/ 	.word	0x000005f0
        /*0110*/ 	.word	0x000000ff
        /*0114*/ 	.word	0x00000030
        /*0118*/ 	.short	0x0100
        /*011a*/ 	.byte	0x04
	.zero		1


	//   ....[2]....
        /*011c*/ 	.word	0x00000600
        /*0120*/ 	.word	0x000000ff
        /*0124*/ 	.word	0x00000008
        /*0128*/ 	.short	0x0100
        /*012a*/ 	.byte	0x04
	.zero		1


	//   ....[3]....
        /*012c*/ 	.word	0x00000610
        /*0130*/ 	.word	0x000000ff
        /*0134*/ 	.word	0x00000038
        /*0138*/ 	.short	0x0100
        /*013a*/ 	.byte	0x04
	.zero		1


	//   ....[4]....
        /*013c*/ 	.word	0x00000620
        /*0140*/ 	.word	0x000000ff
        /*0144*/ 	.word	0x00000010
        /*0148*/ 	.short	0x0100
        /*014a*/ 	.byte	0x04
	.zero		1


	//   ....[5]....
        /*014c*/ 	.word	0x00000630
        /*0150*/ 	.word	0x000000ff
        /*0154*/ 	.word	0x00000040
        /*0158*/ 	.short	0x0100
        /*015a*/ 	.byte	0x04
	.zero		1


	//   ....[6]....
        /*015c*/ 	.word	0x00000640
        /*0160*/ 	.word	0x000000ff
        /*0164*/ 	.word	0x00000018
        /*0168*/ 	.short	0x0100
        /*016a*/ 	.byte	0x04
	.zero		1


	//   ....[7]....
        /*016c*/ 	.word	0x00000650
        /*0170*/ 	.word	0x000000ff
        /*0174*/ 	.word	0x00000048
        /*0178*/ 	.short	0x0100
        /*017a*/ 	.byte	0x04
	.zero		1


	//   ....[8]....
        /*017c*/ 	.word	0x00000660
        /*0180*/ 	.word	0x000000ff
        /*0184*/ 	.word	0x00000020
        /*0188*/ 	.short	0x0100
        /*018a*/ 	.byte	0x04
	.zero		1


	//   ....[9]....
        /*018c*/ 	.word	0x00000670
        /*0190*/ 	.word	0x000000ff
        /*0194*/ 	.word	0x00000050
        /*0198*/ 	.short	0x0100
        /*019a*/ 	.byte	0x04
	.zero		1


	//   ....[10]....
        /*019c*/ 	.word	0x00000680
        /*01a0*/ 	.word	0x000000ff
        /*01a4*/ 	.word	0x00000028
        /*01a8*/ 	.short	0x0100
        /*01aa*/ 	.byte	0x04
	.zero		1


	//   ....[11]....
        /*01ac*/ 	.word	0x00000690
        /*01b0*/ 	.word	0x000000ff
        /*01b4*/ 	.word	0x00000058
        /*01b8*/ 	.short	0x0100
        /*01ba*/ 	.byte	0x04
	.zero		1


	//   ....[12]....
        /*01bc*/ 	.word	0x000007c0
        /*01c0*/ 	.word	0x000000ff
        /*01c4*/ 	.word	0x00000060
        /*01c8*/ 	.short	0x0100
        /*01ca*/ 	.byte	0x04
	.zero		1


	//   ....[13]....
        /*01cc*/ 	.word	0x000007d0
        /*01d0*/ 	.word	0x000000ff
        /*01d4*/ 	.word	0x00000080
        /*01d8*/ 	.short	0x0100
        /*01da*/ 	.byte	0x04
	.zero		1


	//   ....[14]....
        /*01dc*/ 	.word	0x000007e0
        /*01e0*/ 	.word	0x000000ff
        /*01e4*/ 	.word	0x00000068
        /*01e8*/ 	.short	0x0100
        /*01ea*/ 	.byte	0x04
	.zero		1


	//   ....[15]....
        /*01ec*/ 	.word	0x000007f0
        /*01f0*/ 	.word	0x000000ff
        /*01f4*/ 	.word	0x00000088
        /*01f8*/ 	.short	0x0100
        /*01fa*/ 	.byte	0x04
	.zero		1


	//   ....[16]....
        /*01fc*/ 	.word	0x00000800
        /*0200*/ 	.word	0x000000ff
        /*0204*/ 	.word	0x00000070
        /*0208*/ 	.short	0x0100
        /*020a*/ 	.byte	0x04
	.zero		1


	//   ....[17]....
        /*020c*/ 	.word	0x00000810
        /*0210*/ 	.word	0x000000ff
        /*0214*/ 	.word	0x00000090
        /*0218*/ 	.short	0x0100
        /*021a*/ 	.byte	0x04
	.zero		1


	//   ....[18]....
        /*021c*/ 	.word	0x00000820
        /*0220*/ 	.word	0x000000ff
        /*0224*/ 	.word	0x00000078
        /*0228*/ 	.short	0x0100
        /*022a*/ 	.byte	0x04
	.zero		1


	//   ....[19]....
        /*022c*/ 	.word	0x00000830
        /*0230*/ 	.word	0x000000ff
        /*0234*/ 	.word	0x00000098
        /*0238*/ 	.short	0x0100
        /*023a*/ 	.byte	0x04
	.zero		1


	//   ....[20]....
        /*023c*/ 	.word	0x00000920
        /*0240*/ 	.word	0x000000ff
        /*0244*/ 	.word	0x000000a0
        /*0248*/ 	.short	0x0100
        /*024a*/ 	.byte	0x06
	.zero		1


	//   ....[21]....
        /*024c*/ 	.word	0x00000930
        /*0250*/ 	.word	0x000000ff
        /*0254*/ 	.word	0x000000a8
        /*0258*/ 	.short	0x0100
        /*025a*/ 	.byte	0x06
	.zero		1


	//   ....[22]....
        /*025c*/ 	.word	0x00000a70
        /*0260*/ 	.word	0x000000ff
        /*0264*/ 	.word	0x000000b0
        /*0268*/ 	.short	0x0100
        /*026a*/ 	.byte	0x06
	.zero		1


	//   ....[23]....
        /*026c*/ 	.word	0x00000a80
        /*0270*/ 	.word	0x000000ff
        /*0274*/ 	.word	0x000000b8
        /*0278*/ 	.short	0x0100
        /*027a*/ 	.byte	0x06
	.zero		1


	//   ....[24]....
        /*027c*/ 	.word	0x00000bd0
        /*0280*/ 	.word	0x000000ff
        /*0284*/ 	.word	0x000000c0
        /*0288*/ 	.short	0x0100
        /*028a*/ 	.byte	0x04
	.zero		1


	//   ....[25]....
        /*028c*/ 	.word	0x00000be0
        /*0290*/ 	.word	0x000000ff
        /*0294*/ 	.word	0x000000d0
        /*0298*/ 	.short	0x0100
        /*029a*/ 	.byte	0x04
	.zero		1


	//   ....[26]....
        /*029c*/ 	.word	0x00000bf0
        /*02a0*/ 	.word	0x000000ff
        /*02a4*/ 	.word	0x000000c8
        /*02a8*/ 	.short	0x0100
        /*02aa*/ 	.byte	0x04
	.zero		1


	//   ....[27]....
        /*02ac*/ 	.word	0x00000c00
        /*02b0*/ 	.word	0x000000ff
        /*02b4*/ 	.word	0x000000d8
        /*02b8*/ 	.short	0x0100
        /*02ba*/ 	.byte	0x04
	.zero		1


	//   ....[28]....
        /*02bc*/ 	.word	0x00001a00
        /*02c0*/ 	.word	0x000000ff
        /*02c4*/ 	.word	0x00000030
        /*02c8*/ 	.short	0x010a
        /*02ca*/ 	.byte	0x08
	.zero		1


	//   ....[29]....
        /*02cc*/ 	.word	0x00001da0
        /*02d0*/ 	.word	0x000000ff
        /*02d4*/ 	.word	0x00000030
        /*02d8*/ 	.short	0x010a
        /*02da*/ 	.byte	0x2d
	.zero		1


	//   ....[30]....
        /*02dc*/ 	.word	0x00001f10
        /*02e0*/ 	.word	0x000000ff
        /*02e4*/ 	.word	0x00000030
        /*02e8*/ 	.short	0x010a
        /*02ea*/ 	.byte	0x08
	.zero		1


	//   ....[31]....
        /*02ec*/ 	.word	0x00002240
        /*02f0*/ 	.word	0x000000ff
        /*02f4*/ 	.word	0x000000a8
        /*02f8*/ 	.short	0x0101
        /*02fa*/ 	.byte	0x30
	.zero		1


	//   ....[32]....
        /*02fc*/ 	.word	0x00002270
        /*0300*/ 	.word	0x000000ff
        /*0304*/ 	.word	0x00000030
        /*0308*/ 	.short	0x010a
        /*030a*/ 	.byte	0x04
	.zero		1


	//   ....[33]....
        /*030c*/ 	.word	0x00002450
        /*0310*/ 	.word	0x000000ff
        /*0314*/ 	.word	0x00000030
        /*0318*/ 	.short	0x010a
        /*031a*/ 	.byte	0x29
	.zero		1


	//   ....[34]....
        /*031c*/ 	.word	0x000025c0
        /*0320*/ 	.word	0x000000ff
        /*0324*/ 	.word	0x00000030
        /*0328*/ 	.short	0x010a
        /*032a*/ 	.byte	0x08
	.zero		1


	//   ....[35]....
        /*032c*/ 	.word	0x000028f0
        /*0330*/ 	.word	0x000000ff
        /*0334*/ 	.word	0x000000b0
        /*0338*/ 	.short	0x010a
        /*033a*/ 	.byte	0x30
	.zero		1


	//   ....[36]....
        /*033c*/ 	.word	0x000029b0
        /*0340*/ 	.word	0x000000ff
        /*0344*/ 	.word	0x00000000
        /*0348*/ 	.short	0x0101
        /*034a*/ 	.byte	0x04
	.zero		1


	//   ....[37]....
        /*034c*/ 	.word	0x00002fa0
        /*0350*/ 	.word	0x000000ff
        /*0354*/ 	.word	0x00000000
        /*0358*/ 	.short	0x010a
        /*035a*/ 	.byte	0x04
	.zero		1


	//   ....[38]....
        /*035c*/ 	.word	0x00003040
        /*0360*/ 	.word	0x000000ff
        /*0364*/ 	.word	0x00000000
        /*0368*/ 	.short	0x010a
        /*036a*/ 	.byte	0x05
	.zero		1


	//   ....[39]....
        /*036c*/ 	.word	0x000030e0
        /*0370*/ 	.word	0x000000ff
        /*0374*/ 	.word	0x00000000
        /*0378*/ 	.short	0x010a
        /*037a*/ 	.byte	0x05
	.zero		1


	//   ....[40]....
        /*037c*/ 	.word	0x00003180
        /*0380*/ 	.word	0x000000ff
        /*0384*/ 	.word	0x00000000
        /*0388*/ 	.short	0x010a
        /*038a*/ 	.byte	0x05
	.zero		1


	//   ....[41]....
        /*038c*/ 	.word	0x00003220
        /*0390*/ 	.word	0x000000ff
        /*0394*/ 	.word	0x00000000
        /*0398*/ 	.short	0x010a
        /*039a*/ 	.byte	0x05
	.zero		1


	//   ....[42]....
        /*039c*/ 	.word	0x000032d0
        /*03a0*/ 	.word	0x00000000
        /*03a4*/ 	.word	0x00000000
        /*03a8*/ 	.short	0x010a
        /*03aa*/ 	.byte	0xff
	.zero		1


	//   ....[43]....
        /*03ac*/ 	.word	0x00003420
        /*03b0*/ 	.word	0x000000ff
        /*03b4*/ 	.word	0x000000b8
        /*03b8*/ 	.short	0x010a
        /*03ba*/ 	.byte	0x04
	.zero		1


	//   ....[44]....
        /*03bc*/ 	.word	0x000034c0
        /*03c0*/ 	.word	0x000000ff
        /*03c4*/ 	.word	0x000000b0
        /*03c8*/ 	.short	0x010a
        /*03ca*/ 	.byte	0x04
	.zero		1


	//   ....[45]....
        /*03cc*/ 	.word	0x00003560
        /*03d0*/ 	.word	0x000000ff
        /*03d4*/ 	.word	0x00000000
        /*03d8*/ 	.short	0x0101
        /*03da*/ 	.byte	0x05
	.zero		1


	//   ....[46]....
        /*03dc*/ 	.word	0x000035a0
        /*03e0*/ 	.word	0x000000ff
        /*03e4*/ 	.word	0x000000b8
        /*03e8*/ 	.short	0x0106
        /*03ea*/ 	.byte	0x04
	.zero		1


	//   ....[47]....
        /*03ec*/ 	.word	0x000035e0
        /*03f0*/ 	.word	0x00000000
        /*03f4*/ 	.word	0x000000b8
        /*03f8*/ 	.short	0x010a
        /*03fa*/ 	.byte	0xff
	.zero		1


	//   ....[48]....
        /*03fc*/ 	.word	0x00003b40
        /*0400*/ 	.word	0x000000ff
        /*0404*/ 	.word	0x000000b0
        /*0408*/ 	.short	0x010a
        /*040a*/ 	.byte	0x15
	.zero		1


	//   ....[49]....
        /*040c*/ 	.word	0x00003bf0
        /*0410*/ 	.word	0x000000ff
        /*0414*/ 	.word	0x00000000
        /*0418*/ 	.short	0x0101
        /*041a*/ 	.byte	0x23
	.zero		1


	//   ....[50]....
        /*041c*/ 	.word	0x00003c00
        /*0420*/ 	.word	0x000000ff
        /*0424*/ 	.word	0x000000d0
        /*0428*/ 	.short	0x010a
        /*042a*/ 	.byte	0x19
	.zero		1


	//   ....[51]....
        /*042c*/ 	.word	0x00003c90
        /*0430*/ 	.word	0x000000ff
        /*0434*/ 	.word	0x00000000
        /*0438*/ 	.short	0x010a
        /*043a*/ 	.byte	0x04
	.zero		1


	//   ....[52]....
        /*043c*/ 	.word	0x00003d30
        /*0440*/ 	.word	0x000000ff
        /*0444*/ 	.word	0x00000000
        /*0448*/ 	.short	0x010a
        /*044a*/ 	.byte	0x11
	.zero		1


	//   ....[53]....
        /*044c*/ 	.word	0x00003e80
        /*0450*/ 	.word	0x000000ff
        /*0454*/ 	.word	0x00000000
        /*0458*/ 	.short	0x010a
        /*045a*/ 	.byte	0x04
	.zero		1


	//   ....[54]....
        /*045c*/ 	.word	0x00004150
        /*0460*/ 	.word	0x000000ff
        /*0464*/ 	.word	0x00000000
        /*0468*/ 	.short	0x010a
        /*046a*/ 	.byte	0x04
	.zero		1


	//   ....[55]....
        /*046c*/ 	.word	0x000041e0
        /*0470*/ 	.word	0x000000ff
        /*0474*/ 	.word	0x00000000
        /*0478*/ 	.short	0x010a
        /*047a*/ 	.byte	0x04
	.zero		1


	//   ....[56]....
        /*047c*/ 	.word	0x000049d0
        /*0480*/ 	.word	0x000000ff
        /*0484*/ 	.word	0x000000b0
        /*0488*/ 	.short	0x010a
        /*048a*/ 	.byte	0x14
	.zero		1


	//   ....[57]....
        /*048c*/ 	.word	0x00004a70
        /*0490*/ 	.word	0x000000ff
        /*0494*/ 	.word	0x00000000
        /*0498*/ 	.short	0x0101
        /*049a*/ 	.byte	0x30
	.zero		1


	//   ....[58]....
        /*049c*/ 	.word	0x00004fa0
        /*04a0*/ 	.word	0x000000ff
        /*04a4*/ 	.word	0x000000a8
        /*04a8*/ 	.short	0x010a
        /*04aa*/ 	.byte	0x14
	.zero		1


	//   ....[59]....
        /*04ac*/ 	.word	0x00005590
        /*04b0*/ 	.word	0x000000ff
        /*04b4*/ 	.word	0x00000080
        /*04b8*/ 	.short	0x010a
        /*04ba*/ 	.byte	0x14
	.zero		1


	//   ....[60]....
        /*04bc*/ 	.word	0x00005700
        /*04c0*/ 	.word	0x000000ff
        /*04c4*/ 	.word	0x00000060
        /*04c8*/ 	.short	0x010b
        /*04ca*/ 	.byte	0x14
	.zero		1


	//   ....[61]....
        /*04cc*/ 	.word	0x00005710
        /*04d0*/ 	.word	0x000000ff
        /*04d4*/ 	.word	0x00000000
        /*04d8*/ 	.short	0x0101
        /*04da*/ 	.byte	0x36
	.zero		1


	//   ....[62]....
        /*04dc*/ 	.word	0x00005720
        /*04e0*/ 	.word	0x000000ff
        /*04e4*/ 	.word	0x00000088
        /*04e8*/ 	.short	0x010a
        /*04ea*/ 	.byte	0x14
	.zero		1


	//   ....[63]....
        /*04ec*/ 	.word	0x00005860
        /*04f0*/ 	.word	0x000000ff
        /*04f4*/ 	.word	0x00000068
        /*04f8*/ 	.short	0x010b
        /*04fa*/ 	.byte	0x14
	.zero		1


	//   ....[64]....
        /*04fc*/ 	.word	0x00005870
        /*0500*/ 	.word	0x000000ff
        /*0504*/ 	.word	0x00000000
        /*0508*/ 	.short	0x0101
        /*050a*/ 	.byte	0x35
	.zero		1


	//   ....[65]....
        /*050c*/ 	.word	0x00005880
        /*0510*/ 	.word	0x000000ff
        /*0514*/ 	.word	0x00000090
        /*0518*/ 	.short	0x010a
        /*051a*/ 	.byte	0x14
	.zero		1


	//   ....[66]....
        /*051c*/ 	.word	0x000059e0
        /*0520*/ 	.word	0x000000ff
        /*0524*/ 	.word	0x00000070
        /*0528*/ 	.short	0x010b
        /*052a*/ 	.byte	0x14
	.zero		1


	//   ....[67]....
        /*052c*/ 	.word	0x000059f0
        /*0530*/ 	.word	0x000000ff
        /*0534*/ 	.word	0x00000000
        /*0538*/ 	.short	0x0101
        /*053a*/ 	.byte	0x34
	.zero		1


	//   ....[68]....
        /*053c*/ 	.word	0x00005a00
        /*0540*/ 	.word	0x000000ff
        /*0544*/ 	.word	0x00000098
        /*0548*/ 	.short	0x010a
        /*054a*/ 	.byte	0x14
	.zero		1


	//   ....[69]....
        /*054c*/ 	.word	0x00005b80
        /*0550*/ 	.word	0x000000ff
        /*0554*/ 	.word	0x00000078
        /*0558*/ 	.short	0x010b
        /*055a*/ 	.byte	0x14
	.zero		1


	//   ....[70]....
        /*055c*/ 	.word	0x00005b90
        /*0560*/ 	.word	0x000000ff
        /*0564*/ 	.word	0x00000000
        /*0568*/ 	.short	0x0101
        /*056a*/ 	.byte	0x33
	.zero		1


	//   ....[71]....
        /*056c*/ 	.word	0x00005bc0
        /*0570*/ 	.word	0x000000ff
        /*0574*/ 	.word	0x00000080
        /*0578*/ 	.short	0x010a
        /*057a*/ 	.byte	0x14
	.zero		1


	//   ....[72]....
        /*057c*/ 	.word	0x00005be0
        /*0580*/ 	.word	0x000000ff
        /*0584*/ 	.word	0x00000088
        /*0588*/ 	.short	0x010a
        /*058a*/ 	.byte	0x14
	.zero		1


	//   ....[73]....
        /*058c*/ 	.word	0x00005c00
        /*0590*/ 	.word	0x000000ff
        /*0594*/ 	.word	0x00000090
        /*0598*/ 	.short	0x010a
        /*059a*/ 	.byte	0x14
	.zero		1


	//   ....[74]....
        /*059c*/ 	.word	0x00005c40
        /*05a0*/ 	.word	0x00000000
        /*05a4*/ 	.word	0x00000098
        /*05a8*/ 	.short	0x010a
        /*05aa*/ 	.byte	0xff
	.zero		1


	//   ....[75]....
        /*05ac*/ 	.word	0x00005fa0
        /*05b0*/ 	.word	0x000000ff
        /*05b4*/ 	.word	0x000000b0
        /*05b8*/ 	.short	0x010a
        /*05ba*/ 	.byte	0x32
	.zero		1


	//   ....[76]....
        /*05bc*/ 	.word	0x00006060
        /*05c0*/ 	.word	0x000000ff
        /*05c4*/ 	.word	0x00000000
        /*05c8*/ 	.short	0x0101
        /*05ca*/ 	.byte	0x04
	.zero		1


	//   ....[77]....
        /*05cc*/ 	.word	0x000072b0
        /*05d0*/ 	.word	0x000000ff
        /*05d4*/ 	.word	0x00000060
        /*05d8*/ 	.short	0x010a
        /*05da*/ 	.byte	0x32
	.zero		1


	//   ....[78]....
        /*05dc*/ 	.word	0x000072f0
        /*05e0*/ 	.word	0x00000064
        /*05e4*/ 	.word	0x000000c0
        /*05e8*/ 	.short	0x010a
        /*05ea*/ 	.byte	0xff
	.zero		1


	//   ....[79]....
        /*05ec*/ 	.word	0x000073e0
        /*05f0*/ 	.word	0x000000ff
        /*05f4*/ 	.word	0x00000060
        /*05f8*/ 	.short	0x010a
        /*05fa*/ 	.byte	0x32
	.zero		1


	//   ....[80]....
        /*05fc*/ 	.word	0x000074d0
        /*0600*/ 	.word	0x00000064
        /*0604*/ 	.word	0x000000c0
        /*0608*/ 	.short	0x010a
        /*060a*/ 	.byte	0xff
	.zero		1


	//   ....[81]....
        /*060c*/ 	.word	0x00007fa0
        /*0610*/ 	.word	0x00000000
        /*0614*/ 	.word	0x00000000
        /*0618*/ 	.short	0x0101
        /*061a*/ 	.byte	0xff
	.zero		1


	//   ....[82]....
        /*061c*/ 	.word	0x00007fb0
        /*0620*/ 	.word	0x00000003
        /*0624*/ 	.word	0x00000060
        /*0628*/ 	.short	0x010a
        /*062a*/ 	.byte	0xff
	.zero		1


	//   ....[83]....
        /*062c*/ 	.word	0x00008090
        /*0630*/ 	.word	0x00000003
        /*0634*/ 	.word	0x00000060
        /*0638*/ 	.short	0x010a
        /*063a*/ 	.byte	0xff
	.zero		1


	//   ....[84]....
        /*063c*/ 	.word	0x00008be0
        /*0640*/ 	.word	0x0000003d
        /*0644*/ 	.word	0x00000000
        /*0648*/ 	.short	0x0101
        /*064a*/ 	.byte	0xff
	.zero		1


	//   ....[85]....
        /*064c*/ 	.word	0x00008c00
        /*0650*/ 	.word	0x0000003e
        /*0654*/ 	.word	0x00000060
        /*0658*/ 	.short	0x010a
        /*065a*/ 	.byte	0xff
	.zero		1


	//   ....[86]....
        /*065c*/ 	.word	0x00008cd0
        /*0660*/ 	.word	0x0000003e
        /*0664*/ 	.word	0x00000060
        /*0668*/ 	.short	0x010a
        /*066a*/ 	.byte	0xff
	.zero		1


	//   ....[87]....
        /*066c*/ 	.word	0x00009810
        /*0670*/ 	.word	0x0000003d
        /*0674*/ 	.word	0x00000000
        /*0678*/ 	.short	0x0101
        /*067a*/ 	.byte	0xff
	.zero		1


	//   ....[88]....
        /*067c*/ 	.word	0x00009830
        /*0680*/ 	.word	0x0000003e
        /*0684*/ 	.word	0x00000060
        /*0688*/ 	.short	0x010a
        /*068a*/ 	.byte	0xff
	.zero		1


	//   ....[89]....
        /*068c*/ 	.word	0x00009900
        /*0690*/ 	.word	0x0000003e
        /*0694*/ 	.word	0x00000060
        /*0698*/ 	.short	0x010a
        /*069a*/ 	.byte	0xff
	.zero		1


	//   ....[90]....
        /*069c*/ 	.word	0x00009d20
        /*06a0*/ 	.word	0x000000ff
        /*06a4*/ 	.word	0x00000000
        /*06a8*/ 	.short	0x0101
        /*06aa*/ 	.byte	0x04
	.zero		1


	//   ....[91]....
        /*06ac*/ 	.word	0x0000a4b0
        /*06b0*/ 	.word	0x00000003
        /*06b4*/ 	.word	0x00000000
        /*06b8*/ 	.short	0x0101
        /*06ba*/ 	.byte	0xff
	.zero		1


	//   ....[92]....
        /*06bc*/ 	.word	0x0000a730
        /*06c0*/ 	.word	0x000000ff
        /*06c4*/ 	.word	0x00000000
        /*06c8*/ 	.short	0x0101
        /*06ca*/ 	.byte	0x04
	.zero		1


	//   ....[93]....
        /*06cc*/ 	.word	0x0000a760
        /*06d0*/ 	.word	0x00000000
        /*06d4*/ 	.word	0x00000030
        /*06d8*/ 	.short	0x010a
        /*06da*/ 	.byte	0xff
	.zero		1


	//   ....[94]....
        /*06dc*/ 	.word	0x0000a7c0
        /*06e0*/ 	.word	0x00000000
        /*06e4*/ 	.word	0x00000030
        /*06e8*/ 	.short	0x010a
        /*06ea*/ 	.byte	0xff
	.zero		1


	//   ....[95]....
        /*06ec*/ 	.word	0x0000a820
        /*06f0*/ 	.word	0x00000000
        /*06f4*/ 	.word	0x000000b0
        /*06f8*/ 	.short	0x010a
        /*06fa*/ 	.byte	0xff
	.zero		1


	//   ....[96]....
        /*06fc*/ 	.word	0x0000a880
        /*0700*/ 	.word	0x00000000
        /*0704*/ 	.word	0x00000000
        /*0708*/ 	.short	0x010a
        /*070a*/ 	.byte	0xff
	.zero		1


	//   ....[97]....
        /*070c*/ 	.word	0x0000a8e0
        /*0710*/ 	.word	0x00000000
        /*0714*/ 	.word	0x00000000
        /*0718*/ 	.short	0x010a
        /*071a*/ 	.byte	0xff
	.zero		1


	//   ....[98]....
        /*071c*/ 	.word	0x0000a940
        /*0720*/ 	.word	0x00000000
        /*0724*/ 	.word	0x00000000
        /*0728*/ 	.short	0x010a
        /*072a*/ 	.byte	0xff
	.zero		1


	//   ....[99]....
        /*072c*/ 	.word	0x0000a9a0
        /*0730*/ 	.word	0x00000000
        /*0734*/ 	.word	0x00000000
        /*0738*/ 	.short	0x010a
        /*073a*/ 	.byte	0xff
	.zero		1


	//   ....[100]....
        /*073c*/ 	.word	0x0000aa00
        /*0740*/ 	.word	0x00000000
        /*0744*/ 	.word	0x00000000
        /*0748*/ 	.short	0x010a
        /*074a*/ 	.byte	0xff
	.zero		1


	//   ....[101]....
        /*074c*/ 	.word	0x0000aa60
        /*0750*/ 	.word	0x00000004
        /*0754*/ 	.word	0x000000b8
        /*0758*/ 	.short	0x010a
        /*075a*/ 	.byte	0xff
	.zero		1


	//   ....[102]....
        /*075c*/ 	.word	0x0000aac0
        /*0760*/ 	.word	0x00000004
        /*0764*/ 	.word	0x000000b0
        /*0768*/ 	.short	0x010a
        /*076a*/ 	.byte	0xff
	.zero		1


	//   ....[103]....
        /*076c*/ 	.word	0x0000ab20
        /*0770*/ 	.word	0x00000000
        /*0774*/ 	.word	0x000000b0
        /*0778*/ 	.short	0x010a
        /*077a*/ 	.byte	0xff
	.zero		1


	//   ....[104]....
        /*077c*/ 	.word	0x0000ab80
        /*0780*/ 	.word	0x00000005
        /*0784*/ 	.word	0x000000d0
        /*0788*/ 	.short	0x010a
        /*078a*/ 	.byte	0xff
	.zero		1


	//   ....[105]....
        /*078c*/ 	.word	0x0000abe0
        /*0790*/ 	.word	0x00000000
        /*0794*/ 	.word	0x00000000
        /*0798*/ 	.short	0x010a
        /*079a*/ 	.byte	0xff
	.zero		1


	//   ....[106]....
        /*079c*/ 	.word	0x0000ac40
        /*07a0*/ 	.word	0x00000000
        /*07a4*/ 	.word	0x00000000
        /*07a8*/ 	.short	0x010a
        /*07aa*/ 	.byte	0xff
	.zero		1


	//   ....[107]....
        /*07ac*/ 	.word	0x0000aca0
        /*07b0*/ 	.word	0x00000000
        /*07b4*/ 	.word	0x00000000
        /*07b8*/ 	.short	0x010a
        /*07ba*/ 	.byte	0xff
	.zero		1


	//   ....[108]....
        /*07bc*/ 	.word	0x0000ad00
        /*07c0*/ 	.word	0x00000000
        /*07c4*/ 	.word	0x000000b0
        /*07c8*/ 	.short	0x010a
        /*07ca*/ 	.byte	0xff
	.zero		1


	//   ....[109]....
        /*07cc*/ 	.word	0x0000ad60
        /*07d0*/ 	.word	0x00000003
        /*07d4*/ 	.word	0x000000a8
        /*07d8*/ 	.short	0x010a
        /*07da*/ 	.byte	0xff
	.zero		1


	//   ....[110]....
        /*07dc*/ 	.word	0x0000adc0
        /*07e0*/ 	.word	0x00000000
        /*07e4*/ 	.word	0x00000080
        /*07e8*/ 	.short	0x010a
        /*07ea*/ 	.byte	0xff
	.zero		1


	//   ....[111]....
        /*07ec*/ 	.word	0x0000ae20
        /*07f0*/ 	.word	0x00000000
        /*07f4*/ 	.word	0x00000088
        /*07f8*/ 	.short	0x010a
        /*07fa*/ 	.byte	0xff
	.zero		1


	//   ....[112]....
        /*07fc*/ 	.word	0x0000ae80
        /*0800*/ 	.word	0x00000000
        /*0804*/ 	.word	0x00000090
        /*0808*/ 	.short	0x010a
        /*080a*/ 	.byte	0xff
	.zero		1


	//   ....[113]....
        /*080c*/ 	.word	0x0000aee0
        /*0810*/ 	.word	0x00000000
        /*0814*/ 	.word	0x00000098
        /*0818*/ 	.short	0x010a
        /*081a*/ 	.byte	0xff
	.zero		1


	//   ....[114]....
        /*081c*/ 	.word	0x0000af40
        /*0820*/ 	.word	0x00000000
        /*0824*/ 	.word	0x00000080
        /*0828*/ 	.short	0x010a
        /*082a*/ 	.byte	0xff
	.zero		1


	//   ....[115]....
        /*082c*/ 	.word	0x0000afa0
        /*0830*/ 	.word	0x00000000
        /*0834*/ 	.word	0x00000088
        /*0838*/ 	.short	0x010a
        /*083a*/ 	.byte	0xff
	.zero		1


	//   ....[116]....
        /*083c*/ 	.word	0x0000b000
        /*0840*/ 	.word	0x00000000
        /*0844*/ 	.word	0x00000090
        /*0848*/ 	.short	0x010a
        /*084a*/ 	.byte	0xff
	.zero		1


	//   ....[117]....
        /*084c*/ 	.word	0x0000b060
        /*0850*/ 	.word	0x00000000
        /*0854*/ 	.word	0x000000b0
        /*0858*/ 	.short	0x010a
        /*085a*/ 	.byte	0xff
	.zero		1


	//   ....[118]....
        /*085c*/ 	.word	0x0000b0c0
        /*0860*/ 	.word	0x00000000
        /*0864*/ 	.word	0x00000060
        /*0868*/ 	.short	0x010a
        /*086a*/ 	.byte	0xff
	.zero		1


	//   ....[119]....
        /*086c*/ 	.word	0x0000b110
        /*0870*/ 	.word	0x00000064
        /*0874*/ 	.word	0x000000c0
        /*0878*/ 	.short	0x010a
        /*087a*/ 	.byte	0xff
	.zero		1


	//   ....[120]....
        /*087c*/ 	.word	0x0000b160
        /*0880*/ 	.word	0x00000003
        /*0884*/ 	.word	0x00000060
        /*0888*/ 	.short	0x010a
        /*088a*/ 	.byte	0xff
	.zero		1


	//   ....[121]....
        /*088c*/ 	.word	0x0000b1b0
        /*0890*/ 	.word	0x0000003e
        /*0894*/ 	.word	0x00000060
        /*0898*/ 	.short	0x010a
        /*089a*/ 	.byte	0xff
	.zero		1


	//   ....[122]....
        /*089c*/ 	.word	0x0000b200
        /*08a0*/ 	.word	0x0000003e
        /*08a4*/ 	.word	0x00000060
        /*08a8*/ 	.short	0x010a
        /*08aa*/ 	.byte	0xff
	.zero		1


	//----- nvinfo : EIATTR_NUM_MBARRIERS
	.align		4
.L_47:
        /*08ac*/ 	.byte	0x03, 0x38
        /*08ae*/ 	.short	0x001c


	//----- nvinfo : EIATTR_EXIT_INSTR_OFFSETS
	.align		4
        /*08b0*/ 	.byte	0x04, 0x1c
        /*08b2*/ 	.short	(.L_49 - .L_48)


	//   ....[0]....
.L_48:
        /*08b4*/ 	.word	0x00003300


	//   ....[1]....
        /*08b8*/ 	.word	0x000035b0


	//   ....[2]....
        /*08bc*/ 	.word	0x00003610


	//   ....[3]....
        /*08c0*/ 	.word	0x00004450


	//   ....[4]....
        /*08c4*/ 	.word	0x00005c70


	//   ....[5]....
        /*08c8*/ 	.word	0x00005cb0


	//   ....[6]....
        /*08cc*/ 	.word	0x0000a610


	//   ....[7]....
        /*08d0*/ 	.word	0x0000a690


	//   ....[8]....
        /*08d4*/ 	.word	0x0000a6c0


	//   ....[9]....
        /*08d8*/ 	.word	0x0000a740


	//----- nvinfo : EIATTR_MAX_THREADS
	.align		4
.L_49:
        /*08dc*/ 	.byte	0x04, 0x05
        /*08de*/ 	.short	(.L_51 - .L_50)
.L_50:
        /*08e0*/ 	.word	0x00000100
        /*08e4*/ 	.word	0x00000001
        /*08e8*/ 	.word	0x00000001


	//----- nvinfo : EIATTR_CRS_STACK_SIZE
	.align		4
.L_51:
        /*08ec*/ 	.byte	0x04, 0x1e
        /*08ee*/ 	.short	(.L_53 - .L_52)
.L_52:
        /*08f0*/ 	.word	0x00000000


	//----- nvinfo : EIATTR_CBANK_PARAM_SIZE
	.align		4
.L_53:
        /*08f4*/ 	.byte	0x03, 0x19
        /*08f6*/ 	.short	0x0900


	//----- nvinfo : EIATTR_PARAM_CBANK
	.align		4
        /*08f8*/ 	.byte	0x04, 0x0a
        /*08fa*/ 	.short	(.L_55 - .L_54)
	.align		4
.L_54:
        /*08fc*/ 	.word	index@(.nv.constant0._ZN7cutlass13device_kernelINS_4conv6kernel13ConvUniversalINS1_16ConvProblemShapeILNS1_8OperatorE2ELi3EEENS1_10collective14CollectiveConvINS1_47MainloopSm100TmaUmmaWarpSpecializedImplicitGemmILS5_2ELi6ELi3ELi1ELi2EN4cute5tupleIJNSA_1CILi1EEESD_SD_EEEEENSB_IJNSC_ILi128EEENSB_IJSG_EEENSB_IJNSC_ILi64EEEEEEEEENS_10bfloat16_tESL_NSA_8TiledMMAINSA_8MMA_AtomIJNSA_20SM100_MMA_F16BF16_SSISL_SL_fLi128ELi128ELNSA_4UMMA5MajorE1ELSQ_1ELNSP_7ScaleInE0ELSR_0EEEEEENSA_6LayoutISE_NSB_IJNSC_ILi0EEESV_SV_EEEEENSB_IJNSA_10UnderscoreESY_SY_EEEEENS7_6detail27Sm100ImplicitGemmTileTraitsINSA_13SM90_TMA_LOADENSA_14ComposedLayoutINSA_7SwizzleILi3ELi4ELi3EEENSA_18smem_ptr_flag_bitsILi16EEENSU_INSB_IJSI_NSC_ILi8EEEEEENSB_IJSD_SI_EEEEEEEvEENS12_INSA_20SM90_TMA_LOAD_IM2COLES1D_vEEEENS_8epilogue10collective18CollectiveEpilogueINS1I_23Sm100TmaWarpSpecializedILi4ELi2ELi32ELb1ELb0EEEJSK_NSB_IJNSU_ISG_SD_EENSU_INSC_ILi32EEESD_EEEEESL_NSB_IJlNSB_IJSD_lllEEESV_EEESL_S1S_NS1I_6fusion15FusionCallbacksIS1M_NS1T_17LinearCombinationISL_fSL_fLNS_15FloatRoundStyleE2EEESK_S1Q_JEEENSA_5SM1004TMEM4LOAD26SM100_TMEM_LOAD_32dp32b32xES13_NS14_INS15_ILi2ELi4ELi3EEES18_NSU_INSB_IJS19_S1O_EEENSB_IJS1O_SD_EEEEEEENSA_39AutoVectorizingCopyWithAssumedAlignmentILi128EEENSA_14SM90_TMA_STOREES27_S29_S29_EEEvvEEEEvNT_6ParamsE)
        /*0900*/ 	.short	0x0380
        /*0902*/ 	.short	0x0900


	//----- nvinfo : EIATTR_SW_WAR
	.align		4
.L_55:
        /*0904*/ 	.byte	0x04, 0x36
        /*0906*/ 	.short	(.L_57 - .L_56)
.L_56:
        /*0908*/ 	.word	0x00000008
.L_57:


//--------------------- .nv.callgraph             --------------------------
	.section	.nv.callgraph,"",@"SHT_CUDA_CALLGRAPH"
	.align	4
	.sectionentsize	8
	.align		4
        /*0000*/ 	.word	0x00000000
	.align		4
        /*0004*/ 	.word	0xffffffff
	.align		4
        /*0008*/ 	.word	index@(_ZN7cutlass13device_kernelINS_4conv6kernel13ConvUniversalINS1_16ConvProblemShapeILNS1_8OperatorE2ELi3EEENS1_10collective14CollectiveConvINS1_47MainloopSm100TmaUmmaWarpSpecializedImplicitGemmILS5_2ELi6ELi3ELi1ELi2EN4cute5tupleIJNSA_1CILi1EEESD_SD_EEEEENSB_IJNSC_ILi128EEENSB_IJSG_EEENSB_IJNSC_ILi64EEEEEEEEENS_10bfloat16_tESL_NSA_8TiledMMAINSA_8MMA_AtomIJNSA_20SM100_MMA_F16BF16_SSISL_SL_fLi128ELi128ELNSA_4UMMA5MajorE1ELSQ_1ELNSP_7ScaleInE0ELSR_0EEEEEENSA_6LayoutISE_NSB_IJNSC_ILi0EEESV_SV_EEEEENSB_IJNSA_10UnderscoreESY_SY_EEEEENS7_6detail27Sm100ImplicitGemmTileTraitsINSA_13SM90_TMA_LOADENSA_14ComposedLayoutINSA_7SwizzleILi3ELi4ELi3EEENSA_18smem_ptr_flag_bitsILi16EEENSU_INSB_IJSI_NSC_ILi8EEEEEENSB_IJSD_SI_EEEEEEEvEENS12_INSA_20SM90_TMA_LOAD_IM2COLES1D_vEEEENS_8epilogue10collective18CollectiveEpilogueINS1I_23Sm100TmaWarpSpecializedILi4ELi2ELi32ELb1ELb0EEEJSK_NSB_IJNSU_ISG_SD_EENSU_INSC_ILi32EEESD_EEEEESL_NSB_IJlNSB_IJSD_lllEEESV_EEESL_S1S_NS1I_6fusion15FusionCallbacksIS1M_NS1T_17LinearCombinationISL_fSL_fLNS_15FloatRoundStyleE2EEESK_S1Q_JEEENSA_5SM1004TMEM4LOAD26SM100_TMEM_LOAD_32dp32b32xES13_NS14_INS15_ILi2ELi4ELi3EEES18_NSU_INSB_IJS19_S1O_EEENSB_IJS1O_SD_EEEEEEENSA_39AutoVectorizingCopyWithAssumedAlignmentILi128EEENSA_14SM90_TMA_STOREES27_S29_S29_EEEvvEEEEvNT_6ParamsE)
	.align		4
        /*000c*/ 	.word	index@(__assertfail)
	.align		4
        /*0010*/ 	.word	0x00000000
	.align		4
        /*0014*/ 	.word	0xfffffffe
	.align		4
        /*0018*/ 	.word	0x00000000
	.align		4
        /*001c*/ 	.word	0xfffffffd
	.align		4
        /*0020*/ 	.word	0x00000000
	.align		4
        /*0024*/ 	.word	0xfffffffc


//--------------------- .nv.constant4             --------------------------
	.section	.nv.constant4,"a",@progbits
	.align	8
	.align		8
.nv.constant4:
        /*0000*/ 	.dword	__assertfail
	.align		8
        /*0008*/ 	.dword	__unnamed_1
	.align		8
        /*0010*/ 	.dword	__unnamed_2
	.align		8
        /*0018*/ 	.dword	_ZN39_INTERNAL_52084aa4_4_k_cu_3b65f27e_34014cuda3std3__45__cpo5beginE
	.align		8
        /*0020*/ 	.dword	_ZN39_INTERNAL_52084aa4_4_k_cu_3b65f27e_34014cuda3std3__45__cpo3endE
	.align		8
        /*0028*/ 	.dword	_ZN39_INTERNAL_52084aa4_4_k_cu_3b65f27e_34014cuda3std3__45__cpo6cbeginE
	.align		8
        /*0030*/ 	.dword	_ZN39_INTERNAL_52084aa4_4_k_cu_3b65f27e_34014cuda3std3__45__cpo4cendE
	.align		8
        /*0038*/ 	.dword	_ZN39_INTERNAL_52084aa4_4_k_cu_3b65f27e_34014cuda3std3__441_GLOBAL__N__52084aa4_4_k_cu_3b65f27e_34016ignoreE
	.align		8
        /*0040*/ 	.dword	_ZN39_INTERNAL_52084aa4_4_k_cu_3b65f27e_34014cuda3std3__419piecewise_constructE
	.align		8
        /*0048*/ 	.dword	_ZN39_INTERNAL_52084aa4_4_k_cu_3b65f27e_34014cuda3std3__48in_placeE
	.align		8
        /*0050*/ 	.dword	_ZN39_INTERNAL_52084aa4_4_k_cu_3b65f27e_34014cuda3std6ranges3__45__cpo4swapE
	.align		8
        /*0058*/ 	.dword	_ZN39_INTERNAL_52084aa4_4_k_cu_3b65f27e_34014cuda3std6ranges3__45__cpo9iter_moveE
	.align		8
        /*0060*/ 	.dword	_ZN39_INTERNAL_52084aa4_4_k_cu_3b65f27e_34014cute7productE
	.align		8
        /*0068*/ 	.dword	_ZN39_INTERNAL_52084aa4_4_k_cu_3b65f27e_34014cute1_E
	.align		8
        /*0070*/ 	.dword	$str$27
	.align		8
        /*0078*/ 	.dword	$str$28
	.align		8
        /*0080*/ 	.dword	$str$29
	.align		8
        /*0088*/ 	.dword	$str$30


//--------------------- .text._ZN7cutlass13device_kernelINS_4conv6kernel13ConvUniversalINS1_16ConvProblemShapeILNS1_8OperatorE2ELi3EEENS1_10collective14CollectiveConvINS1_47MainloopSm100TmaUmmaWarpSpecializedImplicitGemmILS5_2ELi6ELi3ELi1ELi2EN4cute5tupleIJNSA_1CILi1EEESD_SD_EEEEENSB_IJNSC_ILi128EEENSB_IJSG_EEENSB_IJNSC_ILi64EEEEEEEEENS_10bfloat16_tESL_NSA_8TiledMMAINSA_8MMA_AtomIJNSA_20SM100_MMA_F16BF16_SSISL_SL_fLi128ELi128ELNSA_4UMMA5MajorE1ELSQ_1ELNSP_7ScaleInE0ELSR_0EEEEEENSA_6LayoutISE_NSB_IJNSC_ILi0EEESV_SV_EEEEENSB_IJNSA_10UnderscoreESY_SY_EEEEENS7_6detail27Sm100ImplicitGemmTileTraitsINSA_13SM90_TMA_LOADENSA_14ComposedLayoutINSA_7SwizzleILi3ELi4ELi3EEENSA_18smem_ptr_flag_bitsILi16EEENSU_INSB_IJSI_NSC_ILi8EEEEEENSB_IJSD_SI_EEEEEEEvEENS12_INSA_20SM90_TMA_LOAD_IM2COLES1D_vEEEENS_8epilogue10collective18CollectiveEpilogueINS1I_23Sm100TmaWarpSpecializedILi4ELi2ELi32ELb1ELb0EEEJSK_NSB_IJNSU_ISG_SD_EENSU_INSC_ILi32EEESD_EEEEESL_NSB_IJlNSB_IJSD_lllEEESV_EEESL_S1S_NS1I_6fusion15FusionCallbacksIS1M_NS1T_17LinearCombinationISL_fSL_fLNS_15FloatRoundStyleE2EEESK_S1Q_JEEENSA_5SM1004TMEM4LOAD26SM100_TMEM_LOAD_32dp32b32xES13_NS14_INS15_ILi2ELi4ELi3EEES18_NSU_INSB_IJS19_S1O_EEENSB_IJS1O_SD_EEEEEEENSA_39AutoVectorizingCopyWithAssumedAlignmentILi128EEENSA_14SM90_TMA_STOREES27_S29_S29_EEEvvEEEEvNT_6ParamsE --------------------------
	.section	.text._ZN7cutlass13device_kernelINS_4conv6kernel13ConvUniversalINS1_16ConvProblemShapeILNS1_8OperatorE2ELi3EEENS1_10collective14CollectiveConvINS1_47MainloopSm100TmaUmmaWarpSpecializedImplicitGemmILS5_2ELi6ELi3ELi1ELi2EN4cute5tupleIJNSA_1CILi1EEESD_SD_EEEEENSB_IJNSC_ILi128EEENSB_IJSG_EEENSB_IJNSC_ILi64EEEEEEEEENS_10bfloat16_tESL_NSA_8TiledMMAINSA_8MMA_AtomIJNSA_20SM100_MMA_F16BF16_SSISL_SL_fLi128ELi128ELNSA_4UMMA5MajorE1ELSQ_1ELNSP_7ScaleInE0ELSR_0EEEEEENSA_6LayoutISE_NSB_IJNSC_ILi0EEESV_SV_EEEEENSB_IJNSA_10UnderscoreESY_SY_EEEEENS7_6detail27Sm100ImplicitGemmTileTraitsINSA_13SM90_TMA_LOADENSA_14ComposedLayoutINSA_7SwizzleILi3ELi4ELi3EEENSA_18smem_ptr_flag_bitsILi16EEENSU_INSB_IJSI_NSC_ILi8EEEEEENSB_IJSD_SI_EEEEEEEvEENS12_INSA_20SM90_TMA_LOAD_IM2COLES1D_vEEEENS_8epilogue10collective18CollectiveEpilogueINS1I_23Sm100TmaWarpSpecializedILi4ELi2ELi32ELb1ELb0EEEJSK_NSB_IJNSU_ISG_SD_EENSU_INSC_ILi32EEESD_EEEEESL_NSB_IJlNSB_IJSD_lllEEESV_EEESL_S1S_NS1I_6fusion15FusionCallbacksIS1M_NS1T_17LinearCombinationISL_fSL_fLNS_15FloatRoundStyleE2EEESK_S1Q_JEEENSA_5SM1004TMEM4LOAD26SM100_TMEM_LOAD_32dp32b32xES13_NS14_INS15_ILi2ELi4ELi3EEES18_NSU_INSB_IJS19_S1O_EEENSB_IJS1O_SD_EEEEEEENSA_39AutoVectorizingCopyWithAssumedAlignmentILi128EEENSA_14SM90_TMA_STOREES27_S29_S29_EEEvvEEEEvNT_6ParamsE,"ax",@progbits
	.align	128
.text._ZN7cutlass13device_kernelINS_4conv6kernel13ConvUniversalINS1_16ConvProblemShapeILNS1_8OperatorE2ELi3EEENS1_10collective14CollectiveConvINS1_47MainloopSm100TmaUmmaWarpSpecializedImplicitGemmILS5_2ELi6ELi3ELi1ELi2EN4cute5tupleIJNSA_1CILi1EEESD_SD_EEEEENSB_IJNSC_ILi128EEENSB_IJSG_EEENSB_IJNSC_ILi64EEEEEEEEENS_10bfloat16_tESL_NSA_8TiledMMAINSA_8MMA_AtomIJNSA_20SM100_MMA_F16BF16_SSISL_SL_fLi128ELi128ELNSA_4UMMA5MajorE1ELSQ_1ELNSP_7ScaleInE0ELSR_0EEEEEENSA_6LayoutISE_NSB_IJNSC_ILi0EEESV_SV_EEEEENSB_IJNSA_10UnderscoreESY_SY_EEEEENS7_6detail27Sm100ImplicitGemmTileTraitsINSA_13SM90_TMA_LOADENSA_14ComposedLayoutINSA_7SwizzleILi3ELi4ELi3EEENSA_18smem_ptr_flag_bitsILi16EEENSU_INSB_IJSI_NSC_ILi8EEEEEENSB_IJSD_SI_EEEEEEEvEENS12_INSA_20SM90_TMA_LOAD_IM2COLES1D_vEEEENS_8epilogue10collective18CollectiveEpilogueINS1I_23Sm100TmaWarpSpecializedILi4ELi2ELi32ELb1ELb0EEEJSK_NSB_IJNSU_ISG_SD_EENSU_INSC_ILi32EEESD_EEEEESL_NSB_IJlNSB_IJSD_lllEEESV_EEESL_S1S_NS1I_6fusion15FusionCallbacksIS1M_NS1T_17LinearCombinationISL_fSL_fLNS_15FloatRoundStyleE2EEESK_S1Q_JEEENSA_5SM1004TMEM4LOAD26SM100_TMEM_LOAD_32dp32b32xES13_NS14_INS15_ILi2ELi4ELi3EEES18_NSU_INSB_IJS19_S1O_EEENSB_IJS1O_SD_EEEEEEENSA_39AutoVectorizingCopyWithAssumedAlignmentILi128EEENSA_14SM90_TMA_STOREES27_S29_S29_EEEvvEEEEvNT_6ParamsE:
        .type           _ZN7cutlass13device_kernelINS_4conv6kernel13ConvUniversalINS1_16ConvProblemShapeILNS1_8OperatorE2ELi3EEENS1_10collective14CollectiveConvINS1_47MainloopSm100TmaUmmaWarpSpecializedImplicitGemmILS5_2ELi6ELi3ELi1ELi2EN4cute5tupleIJNSA_1CILi1EEESD_SD_EEEEENSB_IJNSC_ILi128EEENSB_IJSG_EEENSB_IJNSC_ILi64EEEEEEEEENS_10bfloat16_tESL_NSA_8TiledMMAINSA_8MMA_AtomIJNSA_20SM100_MMA_F16BF16_SSISL_SL_fLi128ELi128ELNSA_4UMMA5MajorE1ELSQ_1ELNSP_7ScaleInE0ELSR_0EEEEEENSA_6LayoutISE_NSB_IJNSC_ILi0EEESV_SV_EEEEENSB_IJNSA_10UnderscoreESY_SY_EEEEENS7_6detail27Sm100ImplicitGemmTileTraitsINSA_13SM90_TMA_LOADENSA_14ComposedLayoutINSA_7SwizzleILi3ELi4ELi3EEENSA_18smem_ptr_flag_bitsILi16EEENSU_INSB_IJSI_NSC_ILi8EEEEEENSB_IJSD_SI_EEEEEEEvEENS12_INSA_20SM90_TMA_LOAD_IM2COLES1D_vEEEENS_8epilogue10collective18CollectiveEpilogueINS1I_23Sm100TmaWarpSpecializedILi4ELi2ELi32ELb1ELb0EEEJSK_NSB_IJNSU_ISG_SD_EENSU_INSC_ILi32EEESD_EEEEESL_NSB_IJlNSB_IJSD_lllEEESV_EEESL_S1S_NS1I_6fusion15FusionCallbacksIS1M_NS1T_17LinearCombinationISL_fSL_fLNS_15FloatRoundStyleE2EEESK_S1Q_JEEENSA_5SM1004TMEM4LOAD26SM100_TMEM_LOAD_32dp32b32xES13_NS14_INS15_ILi2ELi4ELi3EEES18_NSU_INSB_IJS19_S1O_EEENSB_IJS1O_SD_EEEEEEENSA_39AutoVectorizingCopyWithAssumedAlignmentILi128EEENSA_14SM90_TMA_STOREES27_S29_S29_EEEvvEEEEvNT_6ParamsE,@function
        .size           _ZN7cutlass13device_kernelINS_4conv6kernel13ConvUniversalINS1_16ConvProblemShapeILNS1_8OperatorE2ELi3EEENS1_10collective14CollectiveConvINS1_47MainloopSm100TmaUmmaWarpSpecializedImplicitGemmILS5_2ELi6ELi3ELi1ELi2EN4cute5tupleIJNSA_1CILi1EEESD_SD_EEEEENSB_IJNSC_ILi128EEENSB_IJSG_EEENSB_IJNSC_ILi64EEEEEEEEENS_10bfloat16_tESL_NSA_8TiledMMAINSA_8MMA_AtomIJNSA_20SM100_MMA_F16BF16_SSISL_SL_fLi128ELi128ELNSA_4UMMA5MajorE1ELSQ_1ELNSP_7ScaleInE0ELSR_0EEEEEENSA_6LayoutISE_NSB_IJNSC_ILi0EEESV_SV_EEEEENSB_IJNSA_10UnderscoreESY_SY_EEEEENS7_6detail27Sm100ImplicitGemmTileTraitsINSA_13SM90_TMA_LOADENSA_14ComposedLayoutINSA_7SwizzleILi3ELi4ELi3EEENSA_18smem_ptr_flag_bitsILi16EEENSU_INSB_IJSI_NSC_ILi8EEEEEENSB_IJSD_SI_EEEEEEEvEENS12_INSA_20SM90_TMA_LOAD_IM2COLES1D_vEEEENS_8epilogue10collective18CollectiveEpilogueINS1I_23Sm100TmaWarpSpecializedILi4ELi2ELi32ELb1ELb0EEEJSK_NSB_IJNSU_ISG_SD_EENSU_INSC_ILi32EEESD_EEEEESL_NSB_IJlNSB_IJSD_lllEEESV_EEESL_S1S_NS1I_6fusion15FusionCallbacksIS1M_NS1T_17LinearCombinationISL_fSL_fLNS_15FloatRoundStyleE2EEESK_S1Q_JEEENSA_5SM1004TMEM4LOAD26SM100_TMEM_LOAD_32dp32b32xES13_NS14_INS15_ILi2ELi4ELi3EEES18_NSU_INSB_IJS19_S1O_EEENSB_IJS1O_SD_EEEEEEENSA_39AutoVectorizingCopyWithAssumedAlignmentILi128EEENSA_14SM90_TMA_STOREES27_S29_S29_EEEvvEEEEvNT_6ParamsE,(.L_x_172 - _ZN7cutlass13device_kernelINS_4conv6kernel13ConvUniversalINS1_16ConvProblemShapeILNS1_8OperatorE2ELi3EEENS1_10collective14CollectiveConvINS1_47MainloopSm100TmaUmmaWarpSpecializedImplicitGemmILS5_2ELi6ELi3ELi1ELi2EN4cute5tupleIJNSA_1CILi1EEESD_SD_EEEEENSB_IJNSC_ILi128EEENSB_IJSG_EEENSB_IJNSC_ILi64EEEEEEEEENS_10bfloat16_tESL_NSA_8TiledMMAINSA_8MMA_AtomIJNSA_20SM100_MMA_F16BF16_SSISL_SL_fLi128ELi128ELNSA_4UMMA5MajorE1ELSQ_1ELNSP_7ScaleInE0ELSR_0EEEEEENSA_6LayoutISE_NSB_IJNSC_ILi0EEESV_SV_EEEEENSB_IJNSA_10UnderscoreESY_SY_EEEEENS7_6detail27Sm100ImplicitGemmTileTraitsINSA_13SM90_TMA_LOADENSA_14ComposedLayoutINSA_7SwizzleILi3ELi4ELi3EEENSA_18smem_ptr_flag_bitsILi16EEENSU_INSB_IJSI_NSC_ILi8EEEEEENSB_IJSD_SI_EEEEEEEvEENS12_INSA_20SM90_TMA_LOAD_IM2COLES1D_vEEEENS_8epilogue10collective18CollectiveEpilogueINS1I_23Sm100TmaWarpSpecializedILi4ELi2ELi32ELb1ELb0EEEJSK_NSB_IJNSU_ISG_SD_EENSU_INSC_ILi32EEESD_EEEEESL_NSB_IJlNSB_IJSD_lllEEESV_EEESL_S1S_NS1I_6fusion15FusionCallbacksIS1M_NS1T_17LinearCombinationISL_fSL_fLNS_15FloatRoundStyleE2EEESK_S1Q_JEEENSA_5SM1004TMEM4LOAD26SM100_TMEM_LOAD_32dp32b32xES13_NS14_INS15_ILi2ELi4ELi3EEES18_NSU_INSB_IJS19_S1O_EEENSB_IJS1O_SD_EEEEEEENSA_39AutoVectorizingCopyWithAssumedAlignmentILi128EEENSA_14SM90_TMA_STOREES27_S29_S29_EEEvvEEEEvNT_6ParamsE)
        .other          _ZN7cutlass13device_kernelINS_4conv6kernel13ConvUniversalINS1_16ConvProblemShapeILNS1_8OperatorE2ELi3EEENS1_10collective14CollectiveConvINS1_47MainloopSm100TmaUmmaWarpSpecializedImplicitGemmILS5_2ELi6ELi3ELi1ELi2EN4cute5tupleIJNSA_1CILi1EEESD_SD_EEEEENSB_IJNSC_ILi128EEENSB_IJSG_EEENSB_IJNSC_ILi64EEEEEEEEENS_10bfloat16_tESL_NSA_8TiledMMAINSA_8MMA_AtomIJNSA_20SM100_MMA_F16BF16_SSISL_SL_fLi128ELi128ELNSA_4UMMA5MajorE1ELSQ_1ELNSP_7ScaleInE0ELSR_0EEEEEENSA_6LayoutISE_NSB_IJNSC_ILi0EEESV_SV_EEEEENSB_IJNSA_10UnderscoreESY_SY_EEEEENS7_6detail27Sm100ImplicitGemmTileTraitsINSA_13SM90_TMA_LOADENSA_14ComposedLayoutINSA_7SwizzleILi3ELi4ELi3EEENSA_18smem_ptr_flag_bitsILi16EEENSU_INSB_IJSI_NSC_ILi8EEEEEENSB_IJSD_SI_EEEEEEEvEENS12_INSA_20SM90_TMA_LOAD_IM2COLES1D_vEEEENS_8epilogue10collective18CollectiveEpilogueINS1I_23Sm100TmaWarpSpecializedILi4ELi2ELi32ELb1ELb0EEEJSK_NSB_IJNSU_ISG_SD_EENSU_INSC_ILi32EEESD_EEEEESL_NSB_IJlNSB_IJSD_lllEEESV_EEESL_S1S_NS1I_6fusion15FusionCallbacksIS1M_NS1T_17LinearCombinationISL_fSL_fLNS_15FloatRoundStyleE2EEESK_S1Q_JEEENSA_5SM1004TMEM4LOAD26SM100_TMEM_LOAD_32dp32b32xES13_NS14_INS15_ILi2ELi4ELi3EEES18_NSU_INSB_IJS19_S1O_EEENSB_IJS1O_SD_EEEEEEENSA_39AutoVectorizingCopyWithAssumedAlignmentILi128EEENSA_14SM90_TMA_STOREES27_S29_S29_EEEvvEEEEvNT_6ParamsE,@"STO_CUDA_ENTRY STV_DEFAULT"
_ZN7cutlass13device_kernelINS_4conv6kernel13ConvUniversalINS1_16ConvProblemShapeILNS1_8OperatorE2ELi3EEENS1_10collective14CollectiveConvINS1_47MainloopSm100TmaUmmaWarpSpecializedImplicitGemmILS5_2ELi6ELi3ELi1ELi2EN4cute5tupleIJNSA_1CILi1EEESD_SD_EEEEENSB_IJNSC_ILi128EEENSB_IJSG_EEENSB_IJNSC_ILi64EEEEEEEEENS_10bfloat16_tESL_NSA_8TiledMMAINSA_8MMA_AtomIJNSA_20SM100_MMA_F16BF16_SSISL_SL_fLi128ELi128ELNSA_4UMMA5MajorE1ELSQ_1ELNSP_7ScaleInE0ELSR_0EEEEEENSA_6LayoutISE_NSB_IJNSC_ILi0EEESV_SV_EEEEENSB_IJNSA_10UnderscoreESY_SY_EEEEENS7_6detail27Sm100ImplicitGemmTileTraitsINSA_13SM90_TMA_LOADENSA_14ComposedLayoutINSA_7SwizzleILi3ELi4ELi3EEENSA_18smem_ptr_flag_bitsILi16EEENSU_INSB_IJSI_NSC_ILi8EEEEEENSB_IJSD_SI_EEEEEEEvEENS12_INSA_20SM90_TMA_LOAD_IM2COLES1D_vEEEENS_8epilogue10collective18CollectiveEpilogueINS1I_23Sm100TmaWarpSpecializedILi4ELi2ELi32ELb1ELb0EEEJSK_NSB_IJNSU_ISG_SD_EENSU_INSC_ILi32EEESD_EEEEESL_NSB_IJlNSB_IJSD_lllEEESV_EEESL_S1S_NS1I_6fusion15FusionCallbacksIS1M_NS1T_17LinearCombinationISL_fSL_fLNS_15FloatRoundStyleE2EEESK_S1Q_JEEENSA_5SM1004TMEM4LOAD26SM100_TMEM_LOAD_32dp32b32xES13_NS14_INS15_ILi2ELi4ELi3EEES18_NSU_INSB_IJS19_S1O_EEENSB_IJS1O_SD_EEEEEEENSA_39AutoVectorizingCopyWithAssumedAlignmentILi128EEENSA_14SM90_TMA_STOREES27_S29_S29_EEEvvEEEEvNT_6ParamsE:
[----:B------:R-:W1:Y:S01]  /*0000*/  LDC R1, c[0x0][0x37c] ;  /* 0x0000df00ff017b82 */ /* 0x000e620000000800 */
[----:B------:R-:W2:Y:S01]  /*0010*/  S2R R87, SR_TID.X ;  /* 0x0000000000577919 */ /* 0x000ea20000002100 */
[----:B------:R-:W3:Y:S01]  /*0020*/  LDCU.64 UR8, c[0x0][0x990] ;  /* 0x00013200ff0877ac */ /* 0x000ee20008000a00 */
[----:B-1----:R-:W-:Y:S01]  /*0030*/  VIADD R1, R1, 0xfffffff8 ;  /* 0xfffffff801017836 */ /* 0x002fe20000000000 */
[----:B------:R-:W-:Y:S02]  /*0040*/  PRMT R89, RZ, 0x7610, R89 ;  /* 0x00007610ff597816 */ /* 0x000fe40000000059 */
[----:B------:R-:W-:Y:S01]  /*0050*/  ELECT P3, URZ, PT ;  /* 0x0000000000ff782f */ /* 0x000fe20003860000 */
[----:B---3--:R-:W-:-:S04]  /*0060*/  UISETP.NE.U32.AND UP0, UPT, UR8, URZ, UPT ;  /* 0x000000ff0800728c */ /* 0x008fc8000bf05070 */
[----:B------:R-:W-:Y:S01]  /*0070*/  UISETP.NE.AND.EX UP0, UPT, UR9, URZ, UPT, UP0 ;  /* 0x000000ff0900728c */ /* 0x000fe2000bf05300 */
[----:B--2---:R-:W-:-:S05]  /*0080*/  SHF.R.U32.HI R90, RZ, 0x5, R87 ;  /* 0x00000005ff5a7819 */ /* 0x004fca0000011657 */
[----:B------:R-:W1:Y:S02]  /*0090*/  SHFL.IDX PT, R0, R90, RZ, 0x1f ;  /* 0x00001fff5a007589 */ /* 0x000e6400000e0000 */
[----:B-1----:R-:W-:Y:S01]  /*00a0*/  R2UR UR18, R0 ;  /* 0x00000000001272ca */ /* 0x002fe200000e0000 */
[----:B------:R-:W-:-:S14]  /*00b0*/  BRA.U UP0, `(.L_x_0) ;  /* 0x0000000100307547 */ /* 0x000fdc000b800000 */
[----:B------:R-:W1:Y:S02]  /*00c0*/  LDCU.64 UR4, c[0x0][0x988] ;  /* 0x00013100ff0477ac */ /* 0x000e640008000a00 */
[----:B-1----:R-:W-:-:S04]  /*00d0*/  UISETP.NE.U32.AND UP0, UPT, UR4, URZ, UPT ;  /* 0x000000ff0400728c */ /* 0x002fc8000bf05070 */
[----:B------:R-:W-:-:S09]  /*00e0*/  UISETP.NE.AND.EX UP0, UPT, UR5, URZ, UPT, UP0 ;  /* 0x000000ff0500728c */ /* 0x000fd2000bf05300 */
[----:B------:R-:W-:Y:S05]  /*00f0*/  BRA.U !UP0, `(.L_x_1) ;  /* 0x0000000108147547 */ /* 0x000fea000b800000 */
[----:B------:R-:W1:Y:S01]  /*0100*/  LDC.64 R2, c[0x0][0x988] ;  /* 0x00026200ff027b82 */ /* 0x000e620000000a00 */
[----:B------:R-:W1:Y:S02]  /*0110*/  LDCU.64 UR4, c[0x0][0x358] ;  /* 0x00006b00ff0477ac */ /* 0x000e640008000a00 */
[----:B-1----:R1:W5:Y:S01]  /*0120*/  LDG.E R41, desc[UR4][R2.64] ;  /* 0x0000000402297981 */ /* 0x002362000c1e1900 */
[----:B------:R-:W-:Y:S01]  /*0130*/  HFMA2 R89, -RZ, RZ, 0, 5.9604644775390625e-08 ;  /* 0x00000001ff597431 */ /* 0x000fe200000001ff */
[----:B------:R-:W-:Y:S05]  /*0140*/  BRA `(.L_x_0) ;  /* 0x00000000000c7947 */ /* 0x000fea0003800000 */
.L_x_1:
[----:B------:R-:W1:Y:S01]  /*0150*/  LDCU UR4, c[0x0][0x980] ;  /* 0x00013000ff0477ac */ /* 0x000e620008000800 */
[----:B------:R-:W-:Y:S01]  /*0160*/  HFMA2 R89, -RZ, RZ, 0, 5.9604644775390625e-08 ;  /* 0x00000001ff597431 */ /* 0x000fe200000001ff */
[----:B-1----:R-:W-:-:S07]  /*0170*/  MOV R41, UR4 ;  /* 0x0000000400297c02 */ /* 0x002fce0008000f00 */
.L_x_0:
[----:B------:R-:W2:Y:S02]  /*0180*/  LDCU.64 UR4, c[0x0][0x9b0] ;  /* 0x00013600ff0477ac */ /* 0x000ea40008000a00 */
[----:B--2---:R-:W-:-:S04]  /*0190*/  UISETP.NE.U32.AND UP0, UPT, UR4, URZ, UPT ;  /* 0x000000ff0400728c */ /* 0x004fc8000bf05070 */
[----:B------:R-:W-:-:S09]  /*01a0*/  UISETP.NE.AND.EX UP0, UPT, UR5, URZ, UPT, UP0 ;  /* 0x000000ff0500728c */ /* 0x000fd2000bf05300 */
[----:B------:R-:W-:Y:S05]  /*01b0*/  BRA.U UP0, `(.L_x_2) ;  /* 0x0000000100287547 */ /* 0x000fea000b800000 */
[----:B------:R-:W2:Y:S02]  /*01c0*/  LDCU.64 UR4, c[0x0][0x9a8] ;  /* 0x00013500ff0477ac */ /* 0x000ea40008000a00 */
[----:B--2---:R-:W-:-:S04]  /*01d0*/  UISETP.NE.U32.AND UP0, UPT, UR4, URZ, UPT ;  /* 0x000000ff0400728c */ /* 0x004fc8000bf05070 */
[----:B------:R-:W-:-:S09]  /*01e0*/  UISETP.NE.AND.EX UP0, UPT, UR5, URZ, UPT, UP0 ;  /* 0x000000ff0500728c */ /* 0x000fd2000bf05300 */
[----:B------:R-:W-:Y:S05]  /*01f0*/  BRA.U !UP0, `(.L_x_3) ;  /* 0x0000000108107547 */ /* 0x000fea000b800000 */
[----:B------:R-:W2:Y:S01]  /*0200*/  LDC.64 R38, c[0x0][0x9a8] ;  /* 0x00026a00ff267b82 */ /* 0x000ea20000000a00 */
[----:B------:R-:W2:Y:S02]  /*0210*/  LDCU.64 UR4, c[0x0][0x358] ;  /* 0x00006b00ff0477ac */ /* 0x000ea40008000a00 */
[----:B--2---:R2:W5:Y:S01]  /*0220*/  LDG.E R38, desc[UR4][R38.64] ;  /* 0x0000000426267981 */ /* 0x004562000c1e1900 */
[----:B------:R-:W-:Y:S05]  /*0230*/  BRA `(.L_x_2) ;  /* 0x0000000000087947 */ /* 0x000fea0003800000 */
.L_x_3:
[----:B------:R-:W2:Y:S02]  /*0240*/  LDCU UR4, c[0x0][0x9a0] ;  /* 0x00013400ff0477ac */ /* 0x000ea40008000800 */
[----:B--2---:R-:W-:Y:S02]  /*0250*/  MOV R38, UR4 ;  /* 0x0000000400267c02 */ /* 0x004fe40008000f00 */
.L_x_2:
[----:B------:R-:W-:Y:S01]  /*0260*/  IMAD.U32 R0, RZ, RZ, UR18 ;  /* 0x00000012ff007e24 */ /* 0x000fe2000f8e00ff */
[----:B------:R-:W-:Y:S04]  /*0270*/  BSSY.RECONVERGENT B0, `(.L_x_4) ;  /* 0x000000c000007945 */ /* 0x000fe80003800200 */
[C---:B------:R-:W-:Y:S02]  /*0280*/  ISETP.NE.OR P1, PT, R0.reuse, 0x1, !P3 ;  /* 0x000000010000780c */ /* 0x040fe40005f25670 */
[----:B------:R-:W-:-:S11]  /*0290*/  ISETP.NE.OR P0, PT, R0, 0x3, !P3 ;  /* 0x000000030000780c */ /* 0x000fd60005f05670 */
[----:B------:R-:W-:Y:S05]  /*02a0*/  @P1 BRA `(.L_x_5) ;  /* 0x0000000000201947 */ /* 0x000fea0003800000 */
[----:B------:R-:W3:Y:S02]  /*02b0*/  LDCU.64 UR4, c[0x0][0x348] ;  /* 0x00006900ff0477ac */ /* 0x000ee40008000a00 */
[----:B---3--:R-:W-:Y:S02]  /*02c0*/  UIADD3 UR6, UP1, UPT, UR4, 0x80, URZ ;  /* 0x0000008004067890 */ /* 0x008fe4000ff3e0ff */
[----:B------:R-:W-:Y:S02]  /*02d0*/  UIADD3 UR4, UP0, UPT, UR4, 0x180, URZ ;  /* 0x0000018004047890 */ /* 0x000fe4000ff1e0ff */
[----:B------:R-:W-:Y:S02]  /*02e0*/  UIADD3.X UR7, UPT, UPT, URZ, UR5, URZ, UP1, !UPT ;  /* 0x00000005ff077290 */ /* 0x000fe40008ffe4ff */
[----:B------:R-:W-:-:S07]  /*02f0*/  UIADD3.X UR5, UPT, UPT, URZ, UR5, URZ, UP0, !UPT ;  /* 0x00000005ff057290 */ /* 0x000fce00087fe4ff */
[----:B------:R3:W-:Y:S02]  /*0300*/  UTMACCTL.PF [UR6] ;  /* 0x00000000060079b9 */ /* 0x0007e40008040000 */
[----:B------:R3:W-:Y:S02]  /*0310*/  UTMACCTL.PF [UR4] ;  /* 0x00000000040079b9 */ /* 0x0007e40008040000 */
[----:B---3--:R-:W-:Y:S01]  /*0320*/  NOP ;  /* 0x0000000000007918 */ /* 0x008fe20000000000 */
.L_x_5:
[----:B------:R-:W-:Y:S05]  /*0330*/  BSYNC.RECONVERGENT B0 ;  /* 0x0000000000007941 */ /* 0x000fea0003800200 */
.L_x_4:
[----:B------:R-:W-:Y:S04]  /*0340*/  BSSY.RECONVERGENT B0, `(.L_x_6) ;  /* 0x000000a000007945 */ /* 0x000fe80003800200 */
        /* <DEDUP_REMOVED lines=9> */
.L_x_7:
[----:B------:R-:W-:Y:S05]  /*03e0*/  BSYNC.RECONVERGENT B0 ;  /* 0x0000000000007941 */ /* 0x000fea0003800200 */
.L_x_6:
[----:B------:R-:W3:Y:S01]  /*03f0*/  LDCU.64 UR4, c[0x0][0x988] ;  /* 0x00013100ff0477ac */ /* 0x000ee20008000a00 */
[----:B------:R-:W-:Y:S02]  /*0400*/  UISETP.EQ.U32.AND UP2, UPT, UR8, URZ, UPT ;  /* 0x000000ff0800728c */ /* 0x000fe4000bf42070 */
[----:B------:R-:W-:Y:S02]  /*0410*/  UPLOP3.LUT UP3, UPT, UPT, UPT, UPT, 0x80, 0x8 ;  /* 0x000000000008789c */ /* 0x000fe40003f6f070 */
[----:B---3--:R-:W-:-:S04]  /*0420*/  UISETP.NE.U32.AND UP0, UPT, UR4, URZ, UPT ;  /* 0x000000ff0400728c */ /* 0x008fc8000bf05070 */
[----:B------:R-:W-:-:S04]  /*0430*/  UISETP.NE.AND.EX UP1, UPT, UR5, URZ, UPT, UP0 ;  /* 0x000000ff0500728c */ /* 0x000fc8000bf25300 */
[----:B------:R-:W-:-:S04]  /*0440*/  UISETP.EQ.OR.EX UP4, UPT, UR9, URZ, !UP1, UP2 ;  /* 0x000000ff0900728c */ /* 0x000fc8000cf82720 */
[----:B------:R-:W-:-:S06]  /*0450*/  UP2UR UR4, UPR, URZ, 0x10 ;  /* 0x00000010ff047883 */ /* 0x000fcc0008000000 */
[----:B------:R-:W-:Y:S01]  /*0460*/  MOV R93, UR4 ;  /* 0x00000004005d7c02 */ /* 0x000fe20008000f00 */
[----:B------:R-:W-:Y:S06]  /*0470*/  BRA.U !UP4, `(.L_x_8) ;  /* 0x000000010c207547 */ /* 0x000fec000b800000 */
[----:B------:R-:W-:Y:S01]  /*0480*/  UISETP.NE.U32.AND UP2, UPT, UR8, URZ, UPT ;  /* 0x000000ff0800728c */ /* 0x000fe2000bf45070 */
[----:B-----5:R-:W-:Y:S01]  /*0490*/  FSETP.NEU.AND P0, PT, R41, RZ, PT ;  /* 0x000000ff2900720b */ /* 0x020fe20003f0d000 */
[----:B------:R-:W-:Y:S02]  /*04a0*/  USEL UR4, URZ, 0xffffffff, UP1 ;  /* 0xffffffffff047887 */ /* 0x000fe40008800000 */
[----:B------:R-:W-:-:S10]  /*04b0*/  UISETP.NE.AND.EX UP2, UPT, UR9, URZ, UPT, UP2 ;  /* 0x000000ff0900728c */ /* 0x000fd4000bf45320 */
[----:B------:R-:W-:Y:S01]  /*04c0*/  VOTEU.ANY UP0, P0 ;  /* 0x0000000000ff7886 */ /* 0x000fe20000000100 */
[----:B------:R-:W-:-:S04]  /*04d0*/  @!UP2 USEL UR4, URZ, 0xffffffff, UP0 ;  /* 0xffffffffff04a887 */ /* 0x000fc80008000000 */
[----:B------:R-:W-:-:S04]  /*04e0*/  ULOP3.LUT UR4, UR4, 0x1, URZ, 0xc0, !UPT ;  /* 0x0000000104047892 */ /* 0x000fc8000f8ec0ff */
[----:B------:R-:W-:-:S11]  /*04f0*/  UISETP.NE.U32.AND UP3, UPT, UR4, 0x1, UPT ;  /* 0x000000010400788c */ /* 0x000fd6000bf65070 */
.L_x_8:
[----:B-1----:R-:W1:Y:S01]  /*0500*/  SHFL.IDX PT, R2, R90, RZ, 0x1f ;  /* 0x00001fff5a027589 */ /* 0x002e6200000e0000 */
[----:B------:R-:W-:-:S04]  /*0510*/  UISETP.NE.AND UP0, UPT, UR18, 0x2, UPT ;  /* 0x000000021200788c */ /* 0x000fc8000bf05270 */
[----:B------:R-:W-:Y:S01]  /*0520*/  USEL UR56, URZ, 0x1, UP0 ;  /* 0x00000001ff387887 */ /* 0x000fe20008000000 */
[----:B-1----:R-:W-:-:S13]  /*0530*/  ISETP.NE.AND P0, PT, R2, RZ, PT ;  /* 0x000000ff0200720c */ /* 0x002fda0003f05270 */
[----:B------:R-:W-:Y:S05]  /*0540*/  @P0 BRA `(.L_x_9) ;  /* 0x0000000000580947 */ /* 0x000fea0003800000 */
[----:B------:R-:W1:Y:S01]  /*0550*/  S2UR UR4, SR_CgaCtaId ;  /* 0x00000000000479c3 */ /* 0x000e620000008800 */
[----:B------:R-:W-:Y:S01]  /*0560*/  UMOV UR5, 0x400 ;  /* 0x0000040000057882 */ /* 0x000fe20000000000 */
[----:B------:R-:W-:Y:S01]  /*0570*/  UMOV UR6, 0x1 ;  /* 0x0000000100067882 */ /* 0x000fe20000000000 */
[----:B------:R-:W-:Y:S01]  /*0580*/  ELECT P0, URZ, PT ;  /* 0x0000000000ff782f */ /* 0x000fe20003800000 */
[----:B------:R-:W-:-:S04]  /*0590*/  UIADD3 UR6, UPT, UPT, -UR6, 0x100000, URZ ;  /* 0x0010000006067890 */ /* 0x000fc8000fffe1ff */
[----:B------:R-:W-:Y:S02]  /*05a0*/  USHF.L.U32 UR7, UR6, 0xb, URZ ;  /* 0x0000000b06077899 */ /* 0x000fe400080006ff */
[----:B------:R-:W-:Y:S02]  /*05b0*/  USHF.L.U32 UR6, UR6, 0x1, URZ ;  /* 0x0000000106067899 */ /* 0x000fe400080006ff */
[----:B-1----:R-:W-:Y:S01]  /*05c0*/  ULEA UR4, UR4, UR5, 0x18 ;  /* 0x0000000504047291 */ /* 0x002fe2000f8ec0ff */
[----:B------:R-:W1:Y:S11]  /*05d0*/  FENCE.VIEW.ASYNC.S ;  /* 0x00000000000073c6 */ /* 0x000e760000000000 */
[----:B-1----:R1:W3:Y:S01]  /*05e0*/  SYNCS.EXCH.64 URZ, [UR4], UR6 ;  /* 0x0000000604ff75b2 */ /* 0x0022e20008000100 */
[----:B------:R1:W4:Y:S01]  /*05f0*/  SYNCS.EXCH.64 URZ, [UR4+0x30], UR6 ;  /* 0x0000300604ff75b2 */ /* 0x0003220008000100 */
[----:B------:R1:W1:Y:S01]  /*0600*/  SYNCS.EXCH.64 URZ, [UR4+0x8], UR6 ;  /* 0x0000080604ff75b2 */ /* 0x0002620008000100 */
        /* <DEDUP_REMOVED lines=9> */
[----:B------:R-:W-:Y:S01]  /*06a0*/  NOP ;  /* 0x0000000000007918 */ /* 0x000fe20000000000 */
.L_x_9:
[----:B------:R-:W2:Y:S01]  /*06b0*/  SHFL.IDX PT, R2, R90, RZ, 0x1f ;  /* 0x00001fff5a027589 */ /* 0x000ea200000e0000 */
[----:B------:R-:W-:Y:S01]  /*06c0*/  NOP ;  /* 0x0000000000007918 */ /* 0x000fe20000000000 */
[----:B--2---:R-:W-:-:S13]  /*06d0*/  ISETP.NE.AND P0, PT, R2, 0x1, PT ;  /* 0x000000010200780c */ /* 0x004fda0003f05270 */
[----:B------:R-:W-:Y:S05]  /*06e0*/  @P0 BRA `(.L_x_10) ;  /* 0x0000000000580947 */ /* 0x000fea0003800000 */
[----:B-1----:R-:W1:Y:S01]  /*06f0*/  S2UR UR4, SR_CgaCtaId ;  /* 0x00000000000479c3 */ /* 0x002e620000008800 */
[----:B------:R-:W-:Y:S01]  /*0700*/  UMOV UR5, 0x400 ;  /* 0x0000040000057882 */ /* 0x000fe20000000000 */
[----:B------:R-:W-:Y:S01]  /*0710*/  UMOV UR8, 0x20 ;  /* 0x0000002000087882 */ /* 0x000fe20000000000 */
[----:B------:R-:W-:Y:S01]  /*0720*/  UMOV UR6, 0x80 ;  /* 0x0000008000067882 */ /* 0x000fe20000000000 */
[----:B------:R-:W-:-:S04]  /*0730*/  UIADD3 UR8, UPT, UPT, -UR8, 0x100000, URZ ;  /* 0x0010000008087890 */ /* 0x000fc8000fffe1ff */
[----:B------:R-:W-:Y:S02]  /*0740*/  USHF.L.U32 UR9, UR8, 0xb, URZ ;  /* 0x0000000b08097899 */ /* 0x000fe400080006ff */
[----:B------:R-:W-:Y:S02]  /*0750*/  USHF.L.U32 UR8, UR8, 0x1, URZ ;  /* 0x0000000108087899 */ /* 0x000fe400080006ff */
[----:B------:R-:W-:-:S04]  /*0760*/  UIADD3 UR6, UPT, UPT, -UR6, 0x100000, URZ ;  /* 0x0010000006067890 */ /* 0x000fc8000fffe1ff */
[----:B------:R-:W-:Y:S02]  /*0770*/  USHF.L.U32 UR7, UR6, 0xb, URZ ;  /* 0x0000000b06077899 */ /* 0x000fe400080006ff */
[----:B------:R-:W-:Y:S01]  /*0780*/  USHF.L.U32 UR6, UR6, 0x1, URZ ;  /* 0x0000000106067899 */ /* 0x000fe200080006ff */
[----:B------:R-:W-:Y:S01]  /*0790*/  ELECT P0, URZ, PT ;  /* 0x0000000000ff782f */ /* 0x000fe20003800000 */
[----:B-1----:R-:W-:Y:S01]  /*07a0*/  ULEA UR4, UR4, UR5, 0x18 ;  /* 0x0000000504047291 */ /* 0x002fe2000f8ec0ff */
[----:B------:R-:W1:Y:S11]  /*07b0*/  FENCE.VIEW.ASYNC.S ;  /* 0x00000000000073c6 */ /* 0x000e760000000000 */
[----:B-1----:R2:W1:Y:S01]  /*07c0*/  SYNCS.EXCH.64 URZ, [UR4+0x60], UR8 ;  /* 0x0000600804ff75b2 */ /* 0x0024620008000100 */
[----:B------:R2:W1:Y:S01]  /*07d0*/  SYNCS.EXCH.64 URZ, [UR4+0x80], UR6 ;  /* 0x0000800604ff75b2 */ /* 0x0004620008000100 */
[----:B------:R2:W1:Y:S01]  /*07e0*/  SYNCS.EXCH.64 URZ, [UR4+0x68], UR8 ;  /* 0x0000680804ff75b2 */ /* 0x0004620008000100 */
[----:B------:R2:W1:Y:S01]  /*07f0*/  SYNCS.EXCH.64 URZ, [UR4+0x88], UR6 ;  /* 0x0000880604ff75b2 */ /* 0x0004620008000100 */
[----:B------:R2:W1:Y:S01]  /*0800*/  SYNCS.EXCH.64 URZ, [UR4+0x70], UR8 ;  /* 0x0000700804ff75b2 */ /* 0x0004620008000100 */
[----:B------:R2:W1:Y:S01]  /*0810*/  SYNCS.EXCH.64 URZ, [UR4+0x90], UR6 ;  /* 0x0000900604ff75b2 */ /* 0x0004620008000100 */
[----:B------:R2:W1:Y:S01]  /*0820*/  SYNCS.EXCH.64 URZ, [UR4+0x78], UR8 ;  /* 0x0000780804ff75b2 */ /* 0x0004620008000100 */
[----:B------:R2:W1:Y:S02]  /*0830*/  SYNCS.EXCH.64 URZ, [UR4+0x98], UR6 ;  /* 0x0000980604ff75b2 */ /* 0x0004640008000100 */
[----:B--2---:R-:W-:Y:S01]  /*0840*/  NOP ;  /* 0x0000000000007918 */ /* 0x004fe20000000000 */
.L_x_10:
[----:B------:R-:W2:Y:S01]  /*0850*/  SHFL.IDX PT, R2, R90, RZ, 0x1f ;  /* 0x00001fff5a027589 */ /* 0x000ea200000e0000 */
[----:B------:R-:W-:Y:S01]  /*0860*/  NOP ;  /* 0x0000000000007918 */ /* 0x000fe20000000000 */
[----:B--2---:R-:W-:-:S13]  /*0870*/  ISETP.NE.AND P0, PT, R2, 0x3, PT ;  /* 0x000000030200780c */ /* 0x004fda0003f05270 */
[----:B------:R-:W-:Y:S05]  /*0880*/  @P0 BRA `(.L_x_11) ;  /* 0x0000000000300947 */ /* 0x000fea0003800000 */
[----:B-1----:R-:W1:Y:S01]  /*0890*/  S2UR UR4, SR_CgaCtaId ;  /* 0x00000000000479c3 */ /* 0x002e620000008800 */
[----:B------:R-:W-:Y:S01]  /*08a0*/  UMOV UR6, 0x400 ;  /* 0x0000040000067882 */ /* 0x000fe20000000000 */
[----:B------:R-:W-:Y:S01]  /*08b0*/  UMOV UR5, 0x20 ;  /* 0x0000002000057882 */ /* 0x000fe20000000000 */
[----:B------:R-:W-:Y:S01]  /*08c0*/  ELECT P0, URZ, PT ;  /* 0x0000000000ff782f */ /* 0x000fe20003800000 */
[----:B-1----:R-:W-:Y:S02]  /*08d0*/  ULEA UR6, UR4, UR6, 0x18 ;  /* 0x0000000604067291 */ /* 0x002fe4000f8ec0ff */
[----:B------:R-:W-:-:S04]  /*08e0*/  UIADD3 UR4, UPT, UPT, -UR5, 0x100000, URZ ;  /* 0x0010000005047890 */ /* 0x000fc8000fffe1ff */
[----:B------:R-:W-:Y:S02]  /*08f0*/  USHF.L.U32 UR5, UR4, 0xb, URZ ;  /* 0x0000000b04057899 */ /* 0x000fe400080006ff */
[----:B------:R-:W-:Y:S01]  /*0900*/  USHF.L.U32 UR4, UR4, 0x1, URZ ;  /* 0x0000000104047899 */ /* 0x000fe200080006ff */
[----:B------:R-:W1:Y:S11]  /*0910*/  FENCE.VIEW.ASYNC.S ;  /* 0x00000000000073c6 */ /* 0x000e760000000000 */
[----:B-1----:R2:W1:Y:S01]  /*0920*/  SYNCS.EXCH.64 URZ, [UR6+0xa0], UR4 ;  /* 0x0000a00406ff75b2 */ /* 0x0024620008000100 */
[----:B------:R2:W1:Y:S02]  /*0930*/  SYNCS.EXCH.64 URZ, [UR6+0xa8], UR4 ;  /* 0x0000a80406ff75b2 */ /* 0x0004640008000100 */
[----:B--2---:R-:W-:Y:S01]  /*0940*/  NOP ;  /* 0x0000000000007918 */ /* 0x004fe20000000000 */
.L_x_11:
[----:B------:R-:W2:Y:S01]  /*0950*/  SHFL.IDX PT, R2, R90, RZ, 0x1f ;  /* 0x00001fff5a027589 */ /* 0x000ea200000e0000 */
[----:B------:R-:W-:Y:S01]  /*0960*/  NOP ;  /* 0x0000000000007918 */ /* 0x000fe20000000000 */
[----:B--2---:R-:W-:-:S13]  /*0970*/  ISETP.NE.AND P0, PT, R2, 0x4, PT ;  /* 0x000000040200780c */ /* 0x004fda0003f05270 */
[----:B------:R-:W-:Y:S05]  /*0980*/  @P0 BRA `(.L_x_12) ;  /* 0x0000000000440947 */ /* 0x000fea0003800000 */
[----:B-1----:R-:W1:Y:S01]  /*0990*/  S2UR UR6, SR_CgaCtaId ;  /* 0x00000000000679c3 */ /* 0x002e620000008800 */
[----:B------:R-:W-:Y:S01]  /*09a0*/  UMOV UR4, 0x100 ;  /* 0x0000010000047882 */ /* 0x000fe20000000000 */
[----:B------:R-:W-:Y:S01]  /*09b0*/  UMOV UR5, 0x400 ;  /* 0x0000040000057882 */ /* 0x000fe20000000000 */
[----:B------:R-:W-:Y:S01]  /*09c0*/  USEL UR4, UR4, 0xe0, UP3 ;  /* 0x000000e004047887 */ /* 0x000fe20009800000 */
[----:B------:R-:W-:Y:S01]  /*09d0*/  UMOV UR8, 0x1 ;  /* 0x0000000100087882 */ /* 0x000fe20000000000 */
[----:B------:R-:W-:Y:S01]  /*09e0*/  ELECT P0, URZ, PT ;  /* 0x0000000000ff782f */ /* 0x000fe20003800000 */
[----:B------:R-:W-:-:S04]  /*09f0*/  UIADD3 UR8, UPT, UPT, -UR8, 0x100000, URZ ;  /* 0x0010000008087890 */ /* 0x000fc8000fffe1ff */
[----:B------:R-:W-:Y:S02]  /*0a00*/  USHF.L.U32 UR9, UR8, 0xb, URZ ;  /* 0x0000000b08097899 */ /* 0x000fe400080006ff */
[----:B------:R-:W-:Y:S02]  /*0a10*/  USHF.L.U32 UR8, UR8, 0x1, URZ ;  /* 0x0000000108087899 */ /* 0x000fe400080006ff */
[----:B-1----:R-:W-:Y:S02]  /*0a20*/  ULEA UR6, UR6, UR5, 0x18 ;  /* 0x0000000506067291 */ /* 0x002fe4000f8ec0ff */
[----:B------:R-:W-:-:S04]  /*0a30*/  UIADD3 UR4, UPT, UPT, -UR4, 0x100000, URZ ;  /* 0x0010000004047890 */ /* 0x000fc8000fffe1ff */
[----:B------:R-:W-:Y:S02]  /*0a40*/  USHF.L.U32 UR5, UR4, 0xb, URZ ;  /* 0x0000000b04057899 */ /* 0x000fe400080006ff */
[----:B------:R-:W-:Y:S01]  /*0a50*/  USHF.L.U32 UR4, UR4, 0x1, URZ ;  /* 0x0000000104047899 */ /* 0x000fe200080006ff */
[----:B------:R-:W1:Y:S03]  /*0a60*/  FENCE.VIEW.ASYNC.S ;  /* 0x00000000000073c6 */ /* 0x000e660000000000 */
[----:B-1----:R2:W1:Y:S08]  /*0a70*/  SYNCS.EXCH.64 URZ, [UR6+0xb0], UR8 ;  /* 0x0000b00806ff75b2 */ /* 0x0024700008000100 */
[----:B------:R2:W1:Y:S02]  /*0a80*/  SYNCS.EXCH.64 URZ, [UR6+0xb8], UR4 ;  /* 0x0000b80406ff75b2 */ /* 0x0004640008000100 */
[----:B--2---:R-:W-:Y:S01]  /*0a90*/  NOP ;  /* 0x0000000000007918 */ /* 0x004fe20000000000 */
.L_x_12:
[----:B------:R-:W2:Y:S01]  /*0aa0*/  SHFL.IDX PT, R2, R90, RZ, 0x1f ;  /* 0x00001fff5a027589 */ /* 0x000ea200000e0000 */
[----:B------:R-:W1:Y:S01]  /*0ab0*/  S2UR UR28, SR_CTAID.X ;  /* 0x00000000001c79c3 */ /* 0x000e620000002500 */
[----:B------:R-:W-:-:S07]  /*0ac0*/  NOP ;  /* 0x0000000000007918 */ /* 0x000fce0000000000 */
[----:B------:R-:W1:Y:S01]  /*0ad0*/  S2UR UR21, SR_CTAID.Y ;  /* 0x00000000001579c3 */ /* 0x000e620000002600 */
[----:B--2---:R-:W-:-:S13]  /*0ae0*/  ISETP.NE.AND P0, PT, R2, 0x5, PT ;  /* 0x000000050200780c */ /* 0x004fda0003f05270 */
[----:B-1----:R-:W-:Y:S05]  /*0af0*/  @P0 BRA `(.L_x_13) ;  /* 0x0000000000480947 */ /* 0x002fea0003800000 */
[----:B------:R-:W1:Y:S01]  /*0b00*/  S2UR UR4, SR_CgaCtaId ;  /* 0x00000000000479c3 */ /* 0x000e620000008800 */
        /* <DEDUP_REMOVED lines=12> */
[----:B-1----:R1:W2:Y:S01]  /*0bd0*/  SYNCS.EXCH.64 URZ, [UR4+0xc0], UR8 ;  /* 0x0000c00804ff75b2 */ /* 0x0022a20008000100 */
[----:B------:R1:W1:Y:S01]  /*0be0*/  SYNCS.EXCH.64 URZ, [UR4+0xd0], UR6 ;  /* 0x0000d00604ff75b2 */ /* 0x0002620008000100 */
[----:B------:R1:W1:Y:S01]  /*0bf0*/  SYNCS.EXCH.64 URZ, [UR4+0xc8], UR8 ;  /* 0x0000c80804ff75b2 */ /* 0x0002620008000100 */
[----:B------:R1:W1:Y:S01]  /*0c00*/  SYNCS.EXCH.64 URZ, [UR4+0xd8], UR6 ;  /* 0x0000d80604ff75b2 */ /* 0x0002620008000100 */
[----:B------:R-:W-:Y:S01]  /*0c10*/  NOP ;  /* 0x0000000000007918 */ /* 0x000fe20000000000 */
.L_x_13:
[----:B------:R-:W-:-:S05]  /*0c20*/  CS2R.32 R82, SR_CgaSize ;  /* 0x0000000000527805 */ /* 0x000fca0000008a00 */
[----:B------:R-:W-:-:S05]  /*0c30*/  IMAD R82, R82, -0xa0, RZ ;  /* 0xffffff6052527824 */ /* 0x000fca00078e02ff */
[----:B------:R-:W-:-:S14]  /*0c40*/  R2UR UR5, R82 ;  /* 0x00000000520572ca */ /* 0x000fdc00000e0000 */
[----:B------:R-:W3:Y:S01]  /*0c50*/  LDCU UR5, c[0x0][UR5+0x2b0] ;  /* 0x00005600050577ac */ /* 0x000ee20008000800 */
[----:B------:R-:W-:Y:S02]  /*0c60*/  I2FP.F32.U32 R5, UR28 ;  /* 0x0000001c00057c45 */ /* 0x000fe40008201000 */
[----:B------:R-:W-:-:S05]  /*0c70*/  CS2R.32 R3, SR_CgaSize ;  /* 0x0000000000037805 */ /* 0x000fca0000008a00 */
[----:B------:R-:W-:-:S06]  /*0c80*/  IMAD R3, R3, -0xa0, RZ ;  /* 0xffffff6003037824 */ /* 0x000fcc00078e02ff */
[----:B------:R-:W4:Y:S01]  /*0c90*/  LDC R3, c[0x0][R3+0x2a0] ;  /* 0x0000a80003037b82 */ /* 0x000f220000000800 */
[----:B------:R-:W-:Y:S02]  /*0ca0*/  I2FP.F32.U32 R4, UR21 ;  /* 0x0000001500047c45 */ /* 0x000fe40008201000 */
[----:B------:R-:W-:-:S05]  /*0cb0*/  CS2R.32 R82, SR_CgaSize ;  /* 0x0000000000527805 */ /* 0x000fca0000008a00 */
[----:B------:R-:W-:-:S05]  /*0cc0*/  IMAD R82, R82, -0xa0, RZ ;  /* 0xffffff6052527824 */ /* 0x000fca00078e02ff */
[----:B-1----:R-:W-:-:S14]  /*0cd0*/  R2UR UR4, R82 ;  /* 0x00000000520472ca */ /* 0x002fdc00000e0000 */
[----:B------:R-:W1:Y:S01]  /*0ce0*/  LDCU UR4, c[0x0][UR4+0x2b4] ;  /* 0x00005680040477ac */ /* 0x000e620008000800 */
[----:B------:R-:W-:Y:S01]  /*0cf0*/  NOP ;  /* 0x0000000000007918 */ /* 0x000fe20000000000 */
[----:B------:R-:W2:Y:S01]  /*0d00*/  LDCU UR19, c[0x0][0xc24] ;  /* 0x00018480ff1377ac */ /* 0x000ea20008000800 */
[----:B------:R-:W-:-:S05]  /*0d10*/  CS2R.32 R2, SR_CgaSize ;  /* 0x0000000000027805 */ /* 0x000fca0000008a00 */
[----:B------:R-:W-:-:S06]  /*0d20*/  IMAD R2, R2, -0xa0, RZ ;  /* 0xffffff6002027824 */ /* 0x000fcc00078e02ff */
[----:B------:R-:W4:Y:S01]  /*0d30*/  LDC R2, c[0x0][R2+0x2a4] ;  /* 0x0000a90002027b82 */ /* 0x000f220000000800 */
[----:B---3--:R-:W-:-:S07]  /*0d40*/  FMUL R5, R5, UR5 ;  /* 0x0000000505057c20 */ /* 0x008fce0008400000 */
[----:B------:R-:W3:Y:S01]  /*0d50*/  S2UR UR49, SR_CTAID.Z ;  /* 0x00000000003179c3 */ /* 0x000ee20000002700 */
[----:B-1----:R-:W-:Y:S01]  /*0d60*/  FMUL R4, R4, UR4 ;  /* 0x0000000404047c20 */ /* 0x002fe20008400000 */
[----:B------:R-:W1:Y:S01]  /*0d70*/  F2I.U32.TRUNC.NTZ R82, R5 ;  /* 0x0000000500527305 */ /* 0x000e62000020f000 */
[----:B--2---:R-:W-:-:S07]  /*0d80*/  UISETP.GE.AND UP0, UPT, UR19, 0x1, UPT ;  /* 0x000000011300788c */ /* 0x004fce000bf06270 */
[----:B------:R-:W2:Y:S01]  /*0d90*/  F2I.U32.TRUNC.NTZ R81, R4 ;  /* 0x0000000400517305 */ /* 0x000ea2000020f000 */
[----:B-1----:R-:W-:-:S05]  /*0da0*/  IADD3 R82, PT, PT, -R82, RZ, RZ ;  /* 0x000000ff52527210 */ /* 0x002fca0007ffe1ff */
[----:B----4-:R-:W-:Y:S01]  /*0db0*/  IMAD R82, R3, R82, UR28 ;  /* 0x0000001c03527e24 */ /* 0x010fe2000f8e0252 */
[----:B--2---:R-:W-:-:S05]  /*0dc0*/  IADD3 R81, PT, PT, -R81, RZ, RZ ;  /* 0x000000ff51517210 */ /* 0x004fca0007ffe1ff */
[----:B------:R-:W-:Y:S01]  /*0dd0*/  IMAD R81, R2, R81, UR21 ;  /* 0x0000001502517e24 */ /* 0x000fe2000f8e0251 */
[----:B------:R-:W-:Y:S06]  /*0de0*/  BAR.SYNC.DEFER_BLOCKING 0x0 ;  /* 0x0000000000007b1d */ /* 0x000fec0000010000 */
[----:B---3--:R-:W-:Y:S05]  /*0df0*/  BRA.U !UP0, `(.L_x_14) ;  /* 0x0000000108d47547 */ /* 0x008fea000b800000 */
[----:B------:R-:W1:Y:S01]  /*0e00*/  LDCU.128 UR24, c[0x0][0xc10] ;  /* 0x00018200ff1877ac */ /* 0x000e620008000c00 */
[----:B------:R-:W2:Y:S01]  /*0e10*/  LDCU UR6, c[0x0][0x370] ;  /* 0x00006e00ff0677ac */ /* 0x000ea20008000800 */
[----:B------:R-:W3:Y:S01]  /*0e20*/  LDCU UR4, c[0x0][0x374] ;  /* 0x00006e80ff0477ac */ /* 0x000ee20008000800 */
[----:B------:R-:W4:Y:S01]  /*0e30*/  LDCU UR20, c[0x0][0xc0c] ;  /* 0x00018180ff1477ac */ /* 0x000f220008000800 */
[----:B------:R-:W4:Y:S01]  /*0e40*/  LDCU UR5, c[0x0][0xc20] ;  /* 0x00018400ff0577ac */ /* 0x000f220008000800 */
[----:B------:R-:W4:Y:S01]  /*0e50*/  LDCU.64 UR16, c[0x0][0xc28] ;  /* 0x00018500ff1077ac */ /* 0x000f220008000a00 */
[----:B-1----:R-:W-:Y:S02]  /*0e60*/  UISETP.NE.AND UP0, UPT, UR26, 0x1, UPT ;  /* 0x000000011a00788c */ /* 0x002fe4000bf05270 */
[----:B---3--:R-:W-:Y:S02]  /*0e70*/  UIMAD.WIDE.U32 UR8, UR4, UR27, URZ ;  /* 0x0000001b040872a5 */ /* 0x008fe4000f8e00ff */
[----:B--2---:R-:W-:-:S02]  /*0e80*/  UIMAD.WIDE.U32 UR10, UR6, UR24, URZ ;  /* 0x00000018060a72a5 */ /* 0x004fc4000f8e00ff */
[----:B----4-:R-:W-:Y:S02]  /*0e90*/  UISETP.NE.AND UP2, UPT, UR20, 0x1, UPT ;  /* 0x000000011400788c */ /* 0x010fe4000bf45270 */
[----:B------:R-:W-:Y:S01]  /*0ea0*/  UISETP.NE.AND UP4, UPT, UR19, 0x1, UPT ;  /* 0x000000011300788c */ /* 0x000fe2000bf85270 */
[----:B------:R-:W-:Y:S02]  /*0eb0*/  UMOV UR8, UR9 ;  /* 0x0000000900087c82 */ /* 0x000fe40008000000 */
[----:B------:R-:W-:Y:S01]  /*0ec0*/  UMOV UR10, UR11 ;  /* 0x0000000b000a7c82 */ /* 0x000fe20008000000 */
[----:B------:R-:W-:Y:S02]  /*0ed0*/  @UP0 USHF.R.U32.HI UR4, URZ, UR5, UR8 ;  /* 0x00000005ff040299 */ /* 0x000fe40008011608 */
[----:B------:R-:W-:Y:S02]  /*0ee0*/  UIMAD.WIDE.U32 UR12, UR21, UR27, URZ ;  /* 0x0000001b150c72a5 */ /* 0x000fe4000f8e00ff */
[----:B------:R-:W-:-:S02]  /*0ef0*/  UIMAD.WIDE.U32 UR8, UR4, UR16, URZ ;  /* 0x00000010040872a5 */ /* 0x000fc4000f8e00ff */
[----:B------:R-:W-:Y:S02]  /*0f00*/  @UP2 USHF.R.U32.HI UR6, URZ, UR25, UR10 ;  /* 0x00000019ff062299 */ /* 0x000fe4000801160a */
[----:B------:R-:W-:Y:S02]  /*0f10*/  UIMAD.WIDE.U32 UR14, UR28, UR24, URZ ;  /* 0x000000181c0e72a5 */ /* 0x000fe4000f8e00ff */
[----:B------:R-:W-:Y:S01]  /*0f20*/  UIMAD.WIDE.U32 UR10, UR6, UR16, URZ ;  /* 0x00000010060a72a5 */ /* 0x000fe2000f8e00ff */
[----:B------:R-:W-:Y:S01]  /*0f30*/  UMOV UR12, UR13 ;  /* 0x0000000d000c7c82 */ /* 0x000fe20008000000 */
[----:B------:R-:W-:Y:S01]  /*0f40*/  UMOV UR8, UR9 ;  /* 0x0000000900087c82 */ /* 0x000fe20008000000 */
[----:B------:R-:W-:Y:S02]  /*0f50*/  USHF.R.U32.HI UR12, URZ, UR5, UR12 ;  /* 0x00000005ff0c7299 */ /* 0x000fe4000801160c */
[----:B------:R-:W-:Y:S01]  /*0f60*/  @UP4 USHF.R.U32.HI UR4, URZ, UR17, UR8 ;  /* 0x00000011ff044299 */ /* 0x000fe20008011608 */
[----:B------:R-:W-:Y:S01]  /*0f70*/  UMOV UR14, UR15 ;  /* 0x0000000f000e7c82 */ /* 0x000fe20008000000 */
[----:B------:R-:W-:Y:S01]  /*0f80*/  UMOV UR10, UR11 ;  /* 0x0000000b000a7c82 */ /* 0x000fe20008000000 */
[----:B------:R-:W-:-:S02]  /*0f90*/  USHF.R.U32.HI UR14, URZ, UR25, UR14 ;  /* 0x00000019ff0e7299 */ /* 0x000fc4000801160e */
[----:B------:R-:W-:Y:S02]  /*0fa0*/  USEL UR5, UR21, UR12, !UP0 ;  /* 0x0000000c15057287 */ /* 0x000fe4000c000000 */
[----:B------:R-:W-:Y:S02]  /*0fb0*/  @UP4 USHF.R.U32.HI UR6, URZ, UR17, UR10 ;  /* 0x00000011ff064299 */ /* 0x000fe4000801160a */
[----:B------:R-:W-:Y:S02]  /*0fc0*/  UIMAD UR7, UR4, UR19, URZ ;  /* 0x00000013040772a4 */ /* 0x000fe4000f8e02ff */
[----:B------:R-:W-:Y:S02]  /*0fd0*/  USEL UR4, UR28, UR14, !UP2 ;  /* 0x0000000e1c047287 */ /* 0x000fe4000d000000 */
[----:B------:R-:W-:Y:S02]  /*0fe0*/  UIMAD UR10, UR6, UR19, URZ ;  /* 0x00000013060a72a4 */ /* 0x000fe4000f8e02ff */
[----:B------:R-:W-:-:S02]  /*0ff0*/  UISETP.GE.AND UP0, UPT, UR5, UR7, UPT ;  /* 0x000000070500728c */ /* 0x000fc4000bf06270 */
[----:B------:R-:W-:Y:S02]  /*1000*/  UIMAD.WIDE.U32 UR8, UR5, UR16, URZ ;  /* 0x00000010050872a5 */ /* 0x000fe4000f8e00ff */
[----:B------:R-:W-:Y:S02]  /*1010*/  UISETP.GE.OR UP0, UPT, UR4, UR10, UP0 ;  /* 0x0000000a0400728c */ /* 0x000fe40008706670 */
[----:B------:R-:W-:Y:S02]  /*1020*/  UIMAD.WIDE.U32 UR10, UR4, UR16, URZ ;  /* 0x00000010040a72a5 */ /* 0x000fe4000f8e00ff */
[----:B------:R-:W-:Y:S01]  /*1030*/  UIADD3 UR10, UPT, UPT, -UR4, URZ, URZ ;  /* 0x000000ff040a7290 */ /* 0x000fe2000fffe1ff */
[----:B------:R-:W-:Y:S01]  /*1040*/  UMOV UR8, UR9 ;  /* 0x0000000900087c82 */ /* 0x000fe20008000000 */
[----:B------:R-:W-:Y:S02]  /*1050*/  UIADD3 UR9, UPT, UPT, -UR5, URZ, URZ ;  /* 0x000000ff05097290 */ /* 0x000fe4000fffe1ff */
[----:B------:R-:W-:-:S03]  /*1060*/  USHF.R.U32.HI UR8, URZ, UR17, UR8 ;  /* 0x00000011ff087299 */ /* 0x000fc60008011608 */
[----:B------:R-:W-:Y:S01]  /*1070*/  @!UP0 UMOV UR7, UR11 ;  /* 0x0000000b00078c82 */ /* 0x000fe20008000000 */
[----:B------:R-:W-:Y:S02]  /*1080*/  UIMAD UR21, UR26, UR9, UR21 ;  /* 0x000000091a1572a4 */ /* 0x000fe4000f8e0215 */
[----:B------:R-:W-:Y:S02]  /*1090*/  USEL UR8, UR5, UR8, !UP4 ;  /* 0x0000000805087287 */ /* 0x000fe4000e000000 */
[----:B------:R-:W-:Y:S02]  /*10a0*/  @!UP0 USHF.R.U32.HI UR7, URZ, UR17, UR7 ;  /* 0x00000011ff078299 */ /* 0x000fe40008011607 */
[----:B------:R-:W-:Y:S02]  /*10b0*/  UIADD3 UR9, UPT, UPT, -UR8, URZ, URZ ;  /* 0x000000ff08097290 */ /* 0x000fe4000fffe1ff */
[----:B------:R-:W-:Y:S02]  /*10c0*/  @!UP0 USEL UR7, UR4, UR7, !UP4 ;  /* 0x0000000704078287 */ /* 0x000fe4000e000000 */
[----:B------:R-:W-:-:S02]  /*10d0*/  UIMAD UR9, UR19, UR9, UR5 ;  /* 0x00000009130972a4 */ /* 0x000fc4000f8e0205 */
[----:B------:R-:W-:Y:S02]  /*10e0*/  @!UP0 UIADD3 UR8, UPT, UPT, UR8, -UR7, URZ ;  /* 0x8000000708088290 */ /* 0x000fe4000fffe0ff */
[----:B------:R-:W-:Y:S02]  /*10f0*/  @!UP0 UIMAD UR7, UR9, UR6, UR7 ;  /* 0x00000006090782a4 */ /* 0x000fe4000f8e0207 */
[----:B------:R-:W-:Y:S02]  /*1100*/  @!UP0 UIMAD UR5, UR8, UR19, UR4 ;  /* 0x00000013080582a4 */ /* 0x000fe4000f8e0204 */
[----:B------:R-:W-:Y:S02]  /*1110*/  UIMAD UR6, UR20, UR10, UR28 ;  /* 0x0000000a140672a4 */ /* 0x000fe4000f8e021c */
[----:B------:R-:W-:Y:S01]  /*1120*/  UIMAD UR21, UR5, UR26, UR21 ;  /* 0x0000001a051572a4 */ /* 0x000fe2000f8e0215 */
[----:B------:R-:W-:Y:S02]  /*1130*/  @!UP0 UMOV UR4, UR7 ;  /* 0x0000000700048c82 */ /* 0x000fe40008000000 */
[----:B------:R-:W-:-:S12]  /*1140*/  UIMAD UR28, UR4, UR20, UR6 ;  /* 0x00000014041c72a4 */ /* 0x000fd8000f8e0206 */
.L_x_14:
[----:B------:R-:W1:Y:S02]  /*1150*/  LDCU UR4, c[0x0][0xc30] ;  /* 0x00018600ff0477ac */ /* 0x000e640008000800 */
[----:B-1----:R-:W-:-:S09]  /*1160*/  UISETP.NE.AND UP0, UPT, UR4, 0x1, UPT ;  /* 0x000000010400788c */ /* 0x002fd2000bf05270 */
[----:B------:R-:W-:Y:S05]  /*1170*/  BRA.U UP0, `(.L_x_15) ;  /* 0x0000000100447547 */ /* 0x000fea000b800000 */
[----:B------:R-:W1:Y:S01]  /*1180*/  LDCU.128 UR8, c[0x0][0xc10] ;  /* 0x00018200ff0877ac */ /* 0x000e620008000c00 */
[----:B------:R-:W2:Y:S01]  /*1190*/  LDCU UR12, c[0x0][0xc0c] ;  /* 0x00018180ff0c77ac */ /* 0x000ea20008000800 */
[----:B------:R-:W3:Y:S01]  /*11a0*/  LDCU UR13, c[0x0][0xc20] ;  /* 0x00018400ff0d77ac */ /* 0x000ee20008000800 */
[----:B-1----:R-:W-:Y:S02]  /*11b0*/  UIMAD.WIDE.U32 UR6, UR28, UR8, URZ ;  /* 0x000000081c0672a5 */ /* 0x002fe4000f8e00ff */
[----:B------:R-:W-:Y:S02]  /*11c0*/  UIMAD.WIDE.U32 UR4, UR21, UR11, URZ ;  /* 0x0000000b150472a5 */ /* 0x000fe4000f8e00ff */
[----:B--2---:R-:W-:Y:S02]  /*11d0*/  UISETP.NE.AND UP2, UPT, UR12, 0x1, UPT ;  /* 0x000000010c00788c */ /* 0x004fe4000bf45270 */
[----:B------:R-:W-:Y:S01]  /*11e0*/  UISETP.NE.AND UP0, UPT, UR10, 0x1, UPT ;  /* 0x000000010a00788c */ /* 0x000fe2000bf05270 */
[----:B------:R-:W-:-:S02]  /*11f0*/  UMOV UR6, UR7 ;  /* 0x0000000700067c82 */ /* 0x000fc40008000000 */
[----:B------:R-:W-:Y:S01]  /*1200*/  UMOV UR4, UR5 ;  /* 0x0000000500047c82 */ /* 0x000fe20008000000 */
[----:B------:R-:W-:Y:S02]  /*1210*/  USHF.R.U32.HI UR6, URZ, UR9, UR6 ;  /* 0x00000009ff067299 */ /* 0x000fe40008011606 */
[----:B---3--:R-:W-:Y:S02]  /*1220*/  USHF.R.U32.HI UR4, URZ, UR13, UR4 ;  /* 0x0000000dff047299 */ /* 0x008fe40008011604 */
[----:B------:R-:W-:Y:S02]  /*1230*/  USEL UR5, UR28, UR6, !UP2 ;  /* 0x000000061c057287 */ /* 0x000fe4000d000000 */
[----:B------:R-:W-:-:S04]  /*1240*/  USEL UR4, UR21, UR4, !UP0 ;  /* 0x0000000415047287 */ /* 0x000fc8000c000000 */
[----:B------:R-:W-:Y:S02]  /*1250*/  UIADD3 UR6, UPT, UPT, UR5, -UR4, URZ ;  /* 0x8000000405067290 */ /* 0x000fe4000fffe0ff */
[----:B------:R-:W-:Y:S02]  /*1260*/  UIADD3 UR4, UPT, UPT, -UR5, UR4, URZ ;  /* 0x0000000405047290 */ /* 0x000fe4000fffe1ff */
[----:B------:R-:W-:Y:S02]  /*1270*/  UIMAD UR21, UR6, UR10, UR21 ;  /* 0x0000000a061572a4 */ /* 0x000fe4000f8e0215 */
[----:B------:R-:W-:-:S12]  /*1280*/  UIMAD UR28, UR4, UR12, UR28 ;  /* 0x0000000c041c72a4 */ /* 0x000fd8000f8e021c */
.L_x_15:
[----:B------:R-:W-:Y:S01]  /*1290*/  BAR.SYNC.DEFER_BLOCKING 0x0 ;  /* 0x0000000000007b1d */ /* 0x000fe20000010000 */
[----:B------:R-:W-:Y:S01]  /*12a0*/  UISETP.NE.AND UP0, UPT, UR18, 0x2, UPT ;  /* 0x000000021200788c */ /* 0x000fe2000bf05270 */
[----:B------:R-:W-:Y:S02]  /*12b0*/  ISETP.NE.OR P3, PT, R0, 0x2, !P3 ;  /* 0x000000020000780c */ /* 0x000fe40005f65670 */
[----:B------:R-:W-:Y:S02]  /*12c0*/  LOP3.LUT R0, R87, 0x1f, RZ, 0xc0, !PT ;  /* 0x0000001f57007812 */ /* 0x000fe400078ec0ff */
[----:B------:R-:W1:Y:S04]  /*12d0*/  LDCU UR39, c[0x0][0xc24] ;  /* 0x00018480ff2777ac */ /* 0x000e680008000800 */
[----:B------:R-:W-:Y:S05]  /*12e0*/  BRA.U UP0, `(.L_x_16) ;  /* 0x00000021000c7547 */ /* 0x000fea000b800000 */
[----:B------:R-:W2:Y:S01]  /*12f0*/  LDCU UR7, c[0x0][0x394] ;  /* 0x00007280ff0777ac */ /* 0x000ea20008000800 */
[----:B------:R-:W-:Y:S01]  /*1300*/  PLOP3.LUT P1, PT, PT, PT, UP3, 0x80, 0x8 ;  /* 0x000000000008781c */ /* 0x000fe20003f2f038 */
[----:B------:R-:W-:Y:S01]  /*1310*/  IMAD.MOV.U32 R2, RZ, RZ, RZ ;  /* 0x000000ffff027224 */ /* 0x000fe200078e00ff */
[----:B------:R-:W-:Y:S01]  /*1320*/  ISETP.EQ.OR P2, PT, R0, RZ, P3 ;  /* 0x000000ff0000720c */ /* 0x000fe20001f42670 */
[----:B------:R-:W3:Y:S01]  /*1330*/  LDCU UR6, c[0x0][0x5d8] ;  /* 0x0000bb00ff0677ac */ /* 0x000ee20008000800 */
[----:B------:R-:W-:Y:S01]  /*1340*/  PLOP3.LUT P1, PT, P1, PT, PT, 0x8, 0x80 ;  /* 0x000000000080781c */ /* 0x000fe20000f2e170 */
[----:B------:R-:W4:Y:S01]  /*1350*/  LDCU UR68, c[0x0][0x370] ;  /* 0x00006e00ff4477ac */ /* 0x000f220008000800 */
[----:B------:R-:W1:Y:S01]  /*1360*/  LDCU.64 UR60, c[0x0][0x348] ;  /* 0x00006900ff3c77ac */ /* 0x000e620008000a00 */
[----:B------:R-:W1:Y:S01]  /*1370*/  LDCU UR67, c[0x0][0x374] ;  /* 0x00006e80ff4377ac */ /* 0x000e620008000800 */
[----:B--2---:R-:W-:Y:S02]  /*1380*/  UIADD3 UR5, UPT, UPT, UR7, 0x3f, URZ ;  /* 0x0000003f07057890 */ /* 0x004fe4000fffe0ff */
[----:B---3--:R-:W-:-:S02]  /*1390*/  UIADD3 UR6, UPT, UPT, UR6, 0x7f, URZ ;  /* 0x0000007f06067890 */ /* 0x008fc4000fffe0ff */
[----:B------:R-:W-:Y:S02]  /*13a0*/  USHF.R.S32.HI UR4, URZ, 0x1f, UR5 ;  /* 0x0000001fff047899 */ /* 0x000fe40008011405 */
[----:B------:R-:W-:Y:S02]  /*13b0*/  UIADD3 UR72, UPT, UPT, UR7, 0x7e, URZ ;  /* 0x0000007e07487890 */ /* 0x000fe4000fffe0ff */
[----:B------:R-:W-:Y:S02]  /*13c0*/  ULEA.HI UR4, UR4, UR5, URZ, 0x6 ;  /* 0x0000000504047291 */ /* 0x000fe4000f8f30ff */
[----:B------:R-:W-:Y:S02]  /*13d0*/  UIADD3 UR5, UPT, UPT, UR7, -0x1, URZ ;  /* 0xffffffff07057890 */ /* 0x000fe4000fffe0ff */
[----:B------:R-:W-:Y:S02]  /*13e0*/  USHF.R.S32.HI UR70, URZ, 0x6, UR4 ;  /* 0x00000006ff467899 */ /* 0x000fe40008011404 */
[----:B------:R-:W-:-:S02]  /*13f0*/  UISETP.GE.U32.AND UP1, UPT, UR5, -0x7f, UPT ;  /* 0xffffff810500788c */ /* 0x000fc4000bf26070 */
[----:B------:R-:W-:Y:S02]  /*1400*/  UISETP.LT.U32.AND UP0, UPT, UR70, 0x6, UPT ;  /* 0x000000064600788c */ /* 0x000fe4000bf01070 */
[----:B------:R-:W-:Y:S02]  /*1410*/  USHF.R.S32.HI UR4, URZ, 0x1f, UR6 ;  /* 0x0000001fff047899 */ /* 0x000fe40008011406 */
[----:B------:R-:W-:Y:S02]  /*1420*/  USEL UR69, UR70, 0x6, UP0 ;  /* 0x0000000646457887 */ /* 0x000fe40008000000 */
[----:B------:R-:W-:Y:S02]  /*1430*/  ULEA.HI UR4, UR4, UR6, URZ, 0x7 ;  /* 0x0000000604047291 */ /* 0x000fe4000f8f38ff */
[----:B------:R-:W-:Y:S02]  /*1440*/  UIADD3 UR58, UPT, UPT, UR69, -0x1, URZ ;  /* 0xffffffff453a7890 */ /* 0x000fe4000fffe0ff */
[----:B------:R-:W-:-:S02]  /*1450*/  @UP1 UIADD3 UR58, UPT, UPT, UR69, URZ, URZ ;  /* 0x000000ff453a1290 */ /* 0x000fc4000fffe0ff */
[----:B------:R-:W-:Y:S02]  /*1460*/  USHF.R.S32.HI UR66, URZ, 0x7, UR4 ;  /* 0x00000007ff427899 */ /* 0x000fe40008011404 */
[----:B------:R-:W-:Y:S02]  /*1470*/  UIADD3 UR71, UPT, UPT, UR70, -UR69, URZ ;  /* 0x8000004546477290 */ /* 0x000fe4000fffe0ff */
[----:B------:R-:W-:Y:S01]  /*1480*/  UIADD3 UR58, UPT, UPT, UR58, 0x1, URZ ;  /* 0x000000013a3a7890 */ /* 0x000fe2000fffe0ff */
[----:B------:R-:W-:Y:S01]  /*1490*/  UMOV UR35, 0x1 ;  /* 0x0000000100237882 */ /* 0x000fe20000000000 */
[----:B-1--4-:R-:W-:-:S10]  /*14a0*/  UMOV UR38, URZ ;  /* 0x000000ff00267c82 */ /* 0x012fd40008000000 */
.L_x_32:
[----:B------:R-:W-:Y:S01]  /*14b0*/  IMAD.U32 R4, RZ, RZ, UR66 ;  /* 0x00000042ff047e24 */ /* 0x000fe2000f8e00ff */
[----:B------:R-:W1:Y:S04]  /*14c0*/  LDCU UR63, c[0x0][0x5dc] ;  /* 0x0000bb80ff3f77ac */ /* 0x000e680008000800 */
[-C--:B------:R-:W-:Y:S01]  /*14d0*/  IABS R0, R4.reuse ;  /* 0x0000000400007213 */ /* 0x080fe20000000000 */
[----:B------:R-:W2:Y:S01]  /*14e0*/  LDCU UR62, c[0x0][0x5e0] ;  /* 0x0000bc00ff3e77ac */ /* 0x000ea20008000800 */
[----:B------:R-:W-:Y:S02]  /*14f0*/  IABS R4, R4 ;  /* 0x0000000400047213 */ /* 0x000fe40000000000 */
[----:B------:R-:W-:Y:S01]  /*1500*/  R2UR UR6, R0 ;  /* 0x00000000000672ca */ /* 0x000fe200000e0000 */
[----:B------:R-:W-:Y:S01]  /*1510*/  UMOV UR48, 0x400 ;  /* 0x0000040000307882 */ /* 0x000fe20000000000 */
[----:B------:R-:W-:Y:S01]  /*1520*/  USHF.L.U32 UR46, UR28, 0x7, URZ ;  /* 0x000000071c2e7899 */ /* 0x000fe200080006ff */
[----:B------:R-:W-:Y:S01]  /*1530*/  UMOV UR15, URZ ;  /* 0x000000ff000f7c82 */ /* 0x000fe20008000000 */
[----:B-1----:R-:W-:-:S09]  /*1540*/  IMAD.U32 R3, RZ, RZ, UR63 ;  /* 0x0000003fff037e24 */ /* 0x002fd2000f8e00ff */
[----:B------:R-:W1:Y:S08]  /*1550*/  I2F.RP R6, UR6 ;  /* 0x0000000600067d06 */ /* 0x000e700008209400 */
[----:B-1----:R-:W1:Y:S02]  /*1560*/  MUFU.RCP R5, R6 ;  /* 0x0000000600057308 */ /* 0x002e640000001000 */
[----:B-1----:R-:W-:-:S06]  /*1570*/  VIADD R5, R5, 0xffffffe ;  /* 0x0ffffffe05057836 */ /* 0x002fcc0000000000 */
[----:B------:R-:W1:Y:S02]  /*1580*/  F2I.FTZ.U32.TRUNC.NTZ R0, R5 ;  /* 0x0000000500007305 */ /* 0x000e64000021f000 */
[----:B-1----:R-:W-:Y:S02]  /*1590*/  R2UR UR5, R0 ;  /* 0x00000000000572ca */ /* 0x002fe400000e0000 */
[----:B------:R-:W-:Y:S01]  /*15a0*/  IABS R0, R3 ;  /* 0x0000000300007213 */ /* 0x000fe20000000000 */
[----:B------:R-:W-:-:S03]  /*15b0*/  IMAD.U32 R3, RZ, RZ, UR21 ;  /* 0x00000015ff037e24 */ /* 0x000fc6000f8e00ff */
[----:B------:R-:W-:Y:S01]  /*15c0*/  R2UR UR8, R0 ;  /* 0x00000000000872ca */ /* 0x000fe200000e0000 */
[----:B------:R-:W-:Y:S01]  /*15d0*/  IMAD.MOV R0, RZ, RZ, -R4 ;  /* 0x000000ffff007224 */ /* 0x000fe200078e0a04 */
[----:B------:R-:W-:-:S04]  /*15e0*/  IABS R3, R3 ;  /* 0x0000000300037213 */ /* 0x000fc80000000000 */
[----:B------:R-:W-:Y:S01]  /*15f0*/  R2UR UR9, R3 ;  /* 0x00000000030972ca */ /* 0x000fe200000e0000 */
[----:B------:R-:W-:-:S04]  /*1600*/  UIADD3 UR4, UPT, UPT, URZ, -UR5, URZ ;  /* 0x80000005ff047290 */ /* 0x000fc8000fffe0ff */
[----:B------:R-:W-:Y:S02]  /*1610*/  UIMAD UR7, UR4, UR6, URZ ;  /* 0x00000006040772a4 */ /* 0x000fe4000f8e02ff */
[----:B------:R-:W1:Y:S01]  /*1620*/  I2F.RP R3, UR8 ;  /* 0x0000000800037d06 */ /* 0x000e620008209400 */
[----:B------:R-:W-:Y:S02]  /*1630*/  UMOV UR4, URZ ;  /* 0x000000ff00047c82 */ /* 0x000fe40008000000 */
[----:B------:R-:W-:Y:S02]  /*1640*/  UIMAD.WIDE.U32 UR4, UR5, UR7, UR4 ;  /* 0x00000007050472a5 */ /* 0x000fe4000f8e0004 */
[----:B------:R-:W-:-:S05]  /*1650*/  R2UR UR7, R0 ;  /* 0x00000000000772ca */ /* 0x000fca00000e0000 */
[----:B------:R-:W-:Y:S02]  /*1660*/  UMOV UR4, UR5 ;  /* 0x0000000500047c82 */ /* 0x000fe40008000000 */
[----:B------:R-:W-:Y:S01]  /*1670*/  UIMAD.WIDE.U32 UR4, UR4, UR9, URZ ;  /* 0x00000009040472a5 */ /* 0x000fe2000f8e00ff */
[----:B-1----:R-:W1:Y:S06]  /*1680*/  MUFU.RCP R3, R3 ;  /* 0x0000000300037308 */ /* 0x002e6c0000001000 */
[----:B------:R-:W-:Y:S02]  /*1690*/  UMOV UR4, UR5 ;  /* 0x0000000500047c82 */ /* 0x000fe40008000000 */
[----:B------:R-:W-:-:S04]  /*16a0*/  UIMAD UR5, UR4, UR7, UR9 ;  /* 0x00000007040572a4 */ /* 0x000fc8000f8e0209 */
[----:B------:R-:W-:Y:S01]  /*16b0*/  UISETP.GT.U32.AND UP0, UPT, UR6, UR5, UPT ;  /* 0x000000050600728c */ /* 0x000fe2000bf04070 */
[----:B-1----:R-:W-:-:S10]  /*16c0*/  VIADD R4, R3, 0xffffffe ;  /* 0x0ffffffe03047836 */ /* 0x002fd40000000000 */
[----:B------:R-:W-:Y:S01]  /*16d0*/  @!UP0 UIADD3 UR5, UPT, UPT, UR5, -UR6, URZ ;  /* 0x8000000605058290 */ /* 0x000fe2000fffe0ff */
[----:B------:R-:W1:Y:S01]  /*16e0*/  F2I.FTZ.U32.TRUNC.NTZ R0, R4 ;  /* 0x0000000400007305 */ /* 0x000e62000021f000 */
[----:B------:R-:W-:Y:S02]  /*16f0*/  @!UP0 UIADD3 UR4, UPT, UPT, UR4, 0x1, URZ ;  /* 0x0000000104048890 */ /* 0x000fe4000fffe0ff */
[----:B------:R-:W-:Y:S02]  /*1700*/  UISETP.GE.U32.AND UP1, UPT, UR5, UR6, UPT ;  /* 0x000000060500728c */ /* 0x000fe4000bf26070 */
[----:B------:R-:W-:-:S04]  /*1710*/  ULOP3.LUT UR5, UR21, UR66, URZ, 0x3c, !UPT ;  /* 0x0000004215057292 */ /* 0x000fc8000f8e3cff */
[----:B------:R-:W-:-:S05]  /*1720*/  UISETP.GE.AND UP0, UPT, UR5, URZ, UPT ;  /* 0x000000ff0500728c */ /* 0x000fca000bf06270 */
[----:B------:R-:W-:Y:S01]  /*1730*/  @UP1 UIADD3 UR4, UPT, UPT, UR4, 0x1, URZ ;  /* 0x0000000104041890 */ /* 0x000fe2000fffe0ff */
[----:B-1----:R-:W-:Y:S01]  /*1740*/  R2UR UR5, R0 ;  /* 0x00000000000572ca */ /* 0x002fe200000e0000 */
[----:B------:R-:W-:Y:S01]  /*1750*/  UISETP.NE.AND UP1, UPT, UR66, URZ, UPT ;  /* 0x000000ff4200728c */ /* 0x000fe2000bf25270 */
[----:B--2---:R-:W-:-:S04]  /*1760*/  IMAD.U32 R0, RZ, RZ, UR62 ;  /* 0x0000003eff007e24 */ /* 0x004fc8000f8e00ff */
[----:B------:R-:W-:Y:S01]  /*1770*/  UMOV UR7, UR4 ;  /* 0x0000000400077c82 */ /* 0x000fe20008000000 */
[----:B------:R-:W-:Y:S01]  /*1780*/  IABS R0, R0 ;  /* 0x0000000000007213 */ /* 0x000fe20000000000 */
[----:B------:R-:W-:-:S03]  /*1790*/  @!UP0 UIADD3 UR7, UPT, UPT, -UR7, URZ, URZ ;  /* 0x000000ff07078290 */ /* 0x000fc6000fffe1ff */
[----:B------:R-:W-:Y:S01]  /*17a0*/  R2UR UR9, R0 ;  /* 0x00000000000972ca */ /* 0x000fe200000e0000 */
[----:B------:R-:W-:Y:S02]  /*17b0*/  @!UP1 ULOP3.LUT UR7, URZ, UR66, URZ, 0x33, !UPT ;  /* 0x00000042ff079292 */ /* 0x000fe4000f8e33ff */
[----:B------:R-:W-:-:S04]  /*17c0*/  UIADD3 UR4, UPT, UPT, URZ, -UR5, URZ ;  /* 0x80000005ff047290 */ /* 0x000fc8000fffe0ff */
[----:B------:R-:W-:Y:S01]  /*17d0*/  IMAD.U32 R3, RZ, RZ, UR7 ;  /* 0x00000007ff037e24 */ /* 0x000fe2000f8e00ff */
[----:B------:R-:W-:-:S03]  /*17e0*/  UIMAD UR6, UR4, UR8, URZ ;  /* 0x00000008040672a4 */ /* 0x000fc6000f8e02ff */
[----:B------:R-:W-:Y:S01]  /*17f0*/  UMOV UR4, URZ ;  /* 0x000000ff00047c82 */ /* 0x000fe20008000000 */
[----:B------:R-:W-:Y:S01]  /*1800*/  IABS R3, R3 ;  /* 0x0000000300037213 */ /* 0x000fe20000000000 */
[----:B------:R-:W-:-:S03]  /*1810*/  UIMAD.WIDE.U32 UR4, UR5, UR6, UR4 ;  /* 0x00000006050472a5 */ /* 0x000fc6000f8e0004 */
[----:B------:R-:W-:Y:S02]  /*1820*/  R2UR UR10, R3 ;  /* 0x00000000030a72ca */ /* 0x000fe400000e0000 */
[----:B------:R-:W1:Y:S02]  /*1830*/  I2F.RP R3, UR9 ;  /* 0x0000000900037d06 */ /* 0x000e640008209400 */
[----:B------:R-:W-:-:S09]  /*1840*/  UMOV UR4, UR5 ;  /* 0x0000000500047c82 */ /* 0x000fd20008000000 */
[----:B------:R-:W-:Y:S01]  /*1850*/  UIMAD.WIDE.U32 UR4, UR4, UR10, URZ ;  /* 0x0000000a040472a5 */ /* 0x000fe2000f8e00ff */
[----:B-1----:R-:W1:Y:S06]  /*1860*/  MUFU.RCP R0, R3 ;  /* 0x0000000300007308 */ /* 0x002e6c0000001000 */
[----:B------:R-:W-:Y:S02]  /*1870*/  UMOV UR4, UR5 ;  /* 0x0000000500047c82 */ /* 0x000fe40008000000 */
[----:B------:R-:W-:-:S04]  /*1880*/  UIADD3 UR5, UPT, UPT, -UR4, URZ, URZ ;  /* 0x000000ff04057290 */ /* 0x000fc8000fffe1ff */
[----:B------:R-:W-:-:S04]  /*1890*/  UIMAD UR5, UR8, UR5, UR10 ;  /* 0x00000005080572a4 */ /* 0x000fc8000f8e020a */
[----:B------:R-:W-:Y:S01]  /*18a0*/  UISETP.GT.U32.AND UP0, UPT, UR8, UR5, UPT ;  /* 0x000000050800728c */ /* 0x000fe2000bf04070 */
[----:B-1----:R-:W-:Y:S02]  /*18b0*/  VIADD R0, R0, 0xffffffe ;  /* 0x0ffffffe00007836 */ /* 0x002fe40000000000 */
[----:B------:R-:W-:-:S04]  /*18c0*/  IMAD.U32 R3, RZ, RZ, UR35 ;  /* 0x00000023ff037e24 */ /* 0x000fc8000f8e00ff */
[----:B------:R-:W1:Y:S04]  /*18d0*/  F2I.FTZ.U32.TRUNC.NTZ R0, R0 ;  /* 0x0000000000007305 */ /* 0x000e68000021f000 */
[----:B------:R-:W-:Y:S01]  /*18e0*/  @!UP0 UIADD3 UR5, UPT, UPT, UR5, -UR8, URZ ;  /* 0x8000000805058290 */ /* 0x000fe2000fffe0ff */
[----:B------:R-:W-:Y:S01]  /*18f0*/  SHF.L.U32 R3, R3, 0x1f, RZ ;  /* 0x0000001f03037819 */ /* 0x000fe200000006ff */
[----:B------:R-:W-:Y:S02]  /*1900*/  @!UP0 UIADD3 UR4, UPT, UPT, UR4, 0x1, URZ ;  /* 0x0000000104048890 */ /* 0x000fe4000fffe0ff */
[----:B------:R-:W-:Y:S01]  /*1910*/  UISETP.GE.U32.AND UP1, UPT, UR5, UR8, UPT ;  /* 0x000000080500728c */ /* 0x000fe2000bf26070 */
[----:B------:R-:W2:Y:S01]  /*1920*/  S2UR UR8, SR_CgaCtaId ;  /* 0x00000000000879c3 */ /* 0x000ea20000008800 */
[----:B------:R-:W-:-:S04]  /*1930*/  ULOP3.LUT UR5, UR7, UR63, URZ, 0x3c, !UPT ;  /* 0x0000003f07057292 */ /* 0x000fc8000f8e3cff */
[----:B------:R-:W-:-:S03]  /*1940*/  UISETP.GE.AND UP0, UPT, UR5, URZ, UPT ;  /* 0x000000ff0500728c */ /* 0x000fc6000bf06270 */
[----:B-1----:R-:W-:Y:S02]  /*1950*/  R2UR UR5, R0 ;  /* 0x00000000000572ca */ /* 0x002fe400000e0000 */
[----:B------:R-:W-:Y:S02]  /*1960*/  @UP1 UIADD3 UR4, UPT, UPT, UR4, 0x1, URZ ;  /* 0x0000000104041890 */ /* 0x000fe4000fffe0ff */
[----:B------:R-:W-:-:S05]  /*1970*/  UISETP.NE.AND UP1, UPT, UR63, URZ, UPT ;  /* 0x000000ff3f00728c */ /* 0x000fca000bf25270 */
[----:B------:R-:W-:Y:S02]  /*1980*/  UMOV UR6, UR4 ;  /* 0x0000000400067c82 */ /* 0x000fe40008000000 */
[----:B------:R-:W-:Y:S02]  /*1990*/  @!UP0 UIADD3 UR6, UPT, UPT, -UR6, URZ, URZ ;  /* 0x000000ff06068290 */ /* 0x000fe4000fffe1ff */
[----:B------:R-:W-:Y:S02]  /*19a0*/  UIADD3 UR4, UPT, UPT, URZ, -UR5, URZ ;  /* 0x80000005ff047290 */ /* 0x000fe4000fffe0ff */
[----:B------:R-:W-:Y:S02]  /*19b0*/  @!UP1 ULOP3.LUT UR6, URZ, UR63, URZ, 0x33, !UPT ;  /* 0x0000003fff069292 */ /* 0x000fe4000f8e33ff */
[----:B--2---:R-:W-:-:S04]  /*19c0*/  ULEA UR48, UR8, UR48, 0x18 ;  /* 0x0000003008307291 */ /* 0x004fc8000f8ec0ff */
[----:B------:R-:W-:Y:S01]  /*19d0*/  ULEA UR8, UR38, UR48, 0x3 ;  /* 0x0000003026087291 */ /* 0x000fe2000f8e18ff */
[----:B------:R-:W-:-:S05]  /*19e0*/  IMAD.U32 R0, RZ, RZ, UR6 ;  /* 0x00000006ff007e24 */ /* 0x000fca000f8e00ff */
[----:B------:R-:W-:-:S03]  /*19f0*/  IABS R0, R0 ;  /* 0x0000000000007213 */ /* 0x000fc60000000000 */
[----:B------:R1:W2:Y:S01]  /*1a00*/  SYNCS.PHASECHK.TRANS64.TRYWAIT P0, [UR8+0x30], R3 ;  /* 0x00003003ff0075a7 */ /* 0x0002a20008001108 */
[----:B------:R-:W-:Y:S01]  /*1a10*/  R2UR UR10, R0 ;  /* 0x00000000000a72ca */ /* 0x000fe200000e0000 */
[----:B------:R-:W-:-:S03]  /*1a20*/  UIMAD UR8, UR4, UR9, URZ ;  /* 0x00000009040872a4 */ /* 0x000fc6000f8e02ff */
[----:B------:R-:W-:Y:S02]  /*1a30*/  UMOV UR4, URZ ;  /* 0x000000ff00047c82 */ /* 0x000fe40008000000 */
[----:B------:R-:W-:Y:S02]  /*1a40*/  UIMAD.WIDE.U32 UR4, UR5, UR8, UR4 ;  /* 0x00000008050472a5 */ /* 0x000fe4000f8e0004 */
[----:B------:R-:W-:-:S04]  /*1a50*/  UIADD3 UR8, UPT, UPT, -UR6, URZ, URZ ;  /* 0x000000ff06087290 */ /* 0x000fc8000fffe1ff */
[----:B------:R-:W-:Y:S01]  /*1a60*/  UIMAD UR63, UR63, UR8, UR7 ;  /* 0x000000083f3f72a4 */ /* 0x000fe2000f8e0207 */
[----:B------:R-:W-:Y:S02]  /*1a70*/  UMOV UR4, UR5 ;  /* 0x0000000500047c82 */ /* 0x000fe40008000000 */
[----:B------:R-:W-:-:S07]  /*1a80*/  UIMAD.WIDE.U32 UR4, UR4, UR10, URZ ;  /* 0x0000000a040472a5 */ /* 0x000fce000f8e00ff */
[----:B------:R-:W-:Y:S02]  /*1a90*/  UMOV UR4, UR5 ;  /* 0x0000000500047c82 */ /* 0x000fe40008000000 */
[----:B------:R-:W-:-:S04]  /*1aa0*/  UIADD3 UR5, UPT, UPT, -UR4, URZ, URZ ;  /* 0x000000ff04057290 */ /* 0x000fc8000fffe1ff */
[----:B------:R-:W-:-:S04]  /*1ab0*/  UIMAD UR5, UR9, UR5, UR10 ;  /* 0x00000005090572a4 */ /* 0x000fc8000f8e020a */
[----:B------:R-:W-:-:S11]  /*1ac0*/  UISETP.GT.U32.AND UP0, UPT, UR9, UR5, UPT ;  /* 0x000000050900728c */ /* 0x000fd6000bf04070 */
[----:B------:R-:W-:Y:S02]  /*1ad0*/  @!UP0 UIADD3 UR5, UPT, UPT, UR5, -UR9, URZ ;  /* 0x8000000905058290 */ /* 0x000fe4000fffe0ff */
[----:B------:R-:W-:Y:S02]  /*1ae0*/  @!UP0 UIADD3 UR4, UPT, UPT, UR4, 0x1, URZ ;  /* 0x0000000104048890 */ /* 0x000fe4000fffe0ff */
[----:B------:R-:W-:Y:S02]  /*1af0*/  UISETP.GE.U32.AND UP1, UPT, UR5, UR9, UPT ;  /* 0x000000090500728c */ /* 0x000fe4000bf26070 */
[----:B------:R-:W-:-:S04]  /*1b00*/  ULOP3.LUT UR5, UR6, UR62, URZ, 0x3c, !UPT ;  /* 0x0000003e06057292 */ /* 0x000fc8000f8e3cff */
[----:B------:R-:W-:-:S05]  /*1b10*/  UISETP.GE.AND UP0, UPT, UR5, URZ, UPT ;  /* 0x000000ff0500728c */ /* 0x000fca000bf06270 */
[----:B------:R-:W-:Y:S02]  /*1b20*/  @UP1 UIADD3 UR4, UPT, UPT, UR4, 0x1, URZ ;  /* 0x0000000104041890 */ /* 0x000fe4000fffe0ff */
[----:B------:R-:W-:-:S05]  /*1b30*/  UISETP.NE.AND UP1, UPT, UR62, URZ, UPT ;  /* 0x000000ff3e00728c */ /* 0x000fca000bf25270 */
[----:B------:R-:W-:Y:S01]  /*1b40*/  UMOV UR59, UR4 ;  /* 0x00000004003b7c82 */ /* 0x000fe20008000000 */
[----:B------:R-:W-:Y:S02]  /*1b50*/  UIADD3 UR4, UPT, UPT, -UR7, URZ, URZ ;  /* 0x000000ff07047290 */ /* 0x000fe4000fffe1ff */
[----:B------:R-:W-:Y:S02]  /*1b60*/  @!UP0 UIADD3 UR59, UPT, UPT, -UR59, URZ, URZ ;  /* 0x000000ff3b3b8290 */ /* 0x000fe4000fffe1ff */
[----:B------:R-:W-:Y:S02]  /*1b70*/  UISETP.GE.U32.AND UP0, UPT, UR72, 0x7f, UPT ;  /* 0x0000007f4800788c */ /* 0x000fe4000bf06070 */
[----:B------:R-:W-:Y:S02]  /*1b80*/  @!UP1 ULOP3.LUT UR59, URZ, UR62, URZ, 0x33, !UPT ;  /* 0x0000003eff3b9292 */ /* 0x000fe4000f8e33ff */
[----:B------:R-:W-:Y:S02]  /*1b90*/  UIMAD UR4, UR66, UR4, UR21 ;  /* 0x00000004420472a4 */ /* 0x000fe4000f8e0215 */
[----:B------:R-:W-:-:S02]  /*1ba0*/  UIADD3 UR5, UPT, UPT, -UR59, URZ, URZ ;  /* 0x000000ff3b057290 */ /* 0x000fc4000fffe1ff */
[----:B------:R-:W-:Y:S02]  /*1bb0*/  USHF.L.U32 UR18, UR4, 0x7, URZ ;  /* 0x0000000704127899 */ /* 0x000fe400080006ff */
[----:B------:R-:W-:Y:S01]  /*1bc0*/  UIMAD UR62, UR62, UR5, UR6 ;  /* 0x000000053e3e72a4 */ /* 0x000fe2000f8e0206 */
[----:B-1----:R-:W-:Y:S11]  /*1bd0*/  BRA.U !UP0, `(.L_x_17) ;  /* 0x0000000508907547 */ /* 0x002ff6000b800000 */
[----:B------:R-:W1:Y:S01]  /*1be0*/  LDCU.64 UR8, c[0x0][0x5c0] ;  /* 0x0000b800ff0877ac */ /* 0x000e620008000a00 */
[----:B------:R-:W1:Y:S01]  /*1bf0*/  LDCU.64 UR50, c[0x0][0x5f8] ;  /* 0x0000bf00ff3277ac */ /* 0x000e620008000a00 */
[----:B------:R-:W3:Y:S01]  /*1c00*/  LDCU UR11, c[0x0][0x5c8] ;  /* 0x0000b900ff0b77ac */ /* 0x000ee20008000800 */
[----:B------:R-:W3:Y:S01]  /*1c10*/  LDCU UR43, c[0x0][0x600] ;  /* 0x0000c000ff2b77ac */ /* 0x000ee20008000800 */
[----:B------:R-:W4:Y:S01]  /*1c20*/  LDCU UR30, c[0x0][0x5a8] ;  /* 0x0000b500ff1e77ac */ /* 0x000f220008000800 */
[----:B------:R-:W2:Y:S01]  /*1c30*/  LDCU UR29, c[0x0][0x59c] ;  /* 0x0000b380ff1d77ac */ /* 0x000ea20008000800 */
[----:B------:R-:W2:Y:S01]  /*1c40*/  LDCU UR28, c[0x0][0x590] ;  /* 0x0000b200ff1c77ac */ /* 0x000ea20008000800 */
[----:B------:R-:W2:Y:S01]  /*1c50*/  LDCU UR34, c[0x0][0x594] ;  /* 0x0000b280ff2277ac */ /* 0x000ea20008000800 */
[----:B------:R-:W2:Y:S01]  /*1c60*/  LDCU UR33, c[0x0][0x598] ;  /* 0x0000b300ff2177ac */ /* 0x000ea20008000800 */
[----:B------:R-:W2:Y:S01]  /*1c70*/  LDCU UR32, c[0x0][0x5ac] ;  /* 0x0000b580ff2077ac */ /* 0x000ea20008000800 */
[----:B------:R-:W2:Y:S01]  /*1c80*/  LDCU UR31, c[0x0][0x5b0] ;  /* 0x0000b600ff1f77ac */ /* 0x000ea20008000800 */
[----:B------:R-:W2:Y:S01]  /*1c90*/  LDCU UR5, c[0x0][0x5cc] ;  /* 0x0000b980ff0577ac */ /* 0x000ea20008000800 */
[----:B------:R-:W2:Y:S01]  /*1ca0*/  LDCU UR4, c[0x0][0x5ec] ;  /* 0x0000bd80ff0477ac */ /* 0x000ea20008000800 */
[----:B------:R-:W2:Y:S01]  /*1cb0*/  LDCU.64 UR26, c[0x0][0x5a0] ;  /* 0x0000b400ff1a77ac */ /* 0x000ea20008000a00 */
[----:B------:R-:W2:Y:S01]  /*1cc0*/  LDCU.64 UR24, c[0x0][0x5d0] ;  /* 0x0000ba00ff1877ac */ /* 0x000ea20008000a00 */
[----:B------:R-:W2:Y:S01]  /*1cd0*/  LDCU.64 UR6, c[0x0][0x5f0] ;  /* 0x0000be00ff0677ac */ /* 0x000ea20008000a00 */
[----:B-1----:R-:W-:-:S02]  /*1ce0*/  UIMAD UR50, UR63, UR8, UR50 ;  /* 0x000000083f3272a4 */ /* 0x002fc4000f8e0232 */
[----:B------:R-:W-:Y:S02]  /*1cf0*/  UIMAD UR49, UR62, UR9, UR51 ;  /* 0x000000093e3172a4 */ /* 0x000fe4000f8e0233 */
[----:B------:R-:W-:Y:S02]  /*1d00*/  UIADD3 UR54, UPT, UPT, UR46, 0x40, URZ ;  /* 0x000000402e367890 */ /* 0x000fe4000fffe0ff */
[----:B------:R-:W-:Y:S02]  /*1d10*/  UIADD3 UR10, UPT, UPT, UR18, 0x40, URZ ;  /* 0x00000040120a7890 */ /* 0x000fe4000fffe0ff */
[----:B---3--:R-:W-:Y:S01]  /*1d20*/  UIMAD UR43, UR59, UR11, UR43 ;  /* 0x0000000b3b2b72a4 */ /* 0x008fe2000f8e022b */
[----:B------:R-:W-:Y:S01]  /*1d30*/  UMOV UR23, URZ ;  /* 0x000000ff00177c82 */ /* 0x000fe20008000000 */
[----:B----4-:R-:W-:-:S10]  /*1d40*/  UMOV UR12, UR38 ;  /* 0x00000026000c7c82 */ /* 0x010fd40008000000 */
.L_x_22:
[----:B------:R-:W-:Y:S01]  /*1d50*/  @!P3 MOV R3, 0x8000 ;  /* 0x000080000003b802 */ /* 0x000fe20000000f00 */
[----:B------:R-:W-:Y:S01]  /*1d60*/  ULEA UR45, UR12, UR48, 0x3 ;  /* 0x000000300c2d7291 */ /* 0x000fe2000f8e18ff */
[----:B--23--:R-:W-:Y:S11]  /*1d70*/  @P0 BRA `(.L_x_18) ;  /* 0x0000000000100947 */ /* 0x00cff60003800000 */
[----:B------:R-:W-:Y:S04]  /*1d80*/  MOV R0, UR35 ;  /* 0x0000002300007c02 */ /* 0x000fe80008000f00 */
[----:B------:R-:W-:Y:S04]  /*1d90*/  SHF.L.U32 R5, R0, 0x1f, RZ ;  /* 0x0000001f00057819 */ /* 0x000fe800000006ff */
[----:B------:R-:W1:Y:S02]  /*1da0*/  SYNCS.PHASECHK.TRANS64.TRYWAIT P0, [UR45+0x30], R5 ;  /* 0x00003005ff0075a7 */ /* 0x000e64000800112d */
[----:B-1----:R-:W-:Y:S05]  /*1db0*/  @!P0 BRA `(.L_x_19) ;  /* 0x0000008800648947 */ /* 0x002fea0003800000 */
.L_x_18:
[----:B------:R2:W-:Y:S01]  /*1dc0*/  @!P3 SYNCS.ARRIVE.TRANS64 RZ, [UR45], R3 ;  /* 0x00000003ffffb9a7 */ /* 0x0005e2000800002d */
[----:B------:R-:W-:Y:S04]  /*1dd0*/  BSSY.RECONVERGENT B0, `(.L_x_20) ;  /* 0x0000003000007945 */ /* 0x000fe80003800200 */
[----:B------:R-:W-:Y:S05]  /*1de0*/  @P2 BRA `(.L_x_21) ;  /* 0x0000000000042947 */ /* 0x000fea0003800000 */
[----:B------:R-:W-:Y:S05]  /*1df0*/  BPT.TRAP 0x1 ;  /* 0x000000040000795c */ /* 0x000fea0000300000 */
.L_x_21:
[----:B------:R-:W-:Y:S05]  /*1e00*/  BSYNC.RECONVERGENT B0 ;  /* 0x0000000000007941 */ /* 0x000fea0003800200 */
.L_x_20:
[----:B------:R-:W-:Y:S02]  /*1e10*/  UIADD3 UR8, UPT, UPT, UR12, 0x1, URZ ;  /* 0x000000010c087890 */ /* 0x000fe4000fffe0ff */
[----:B------:R-:W-:Y:S02]  /*1e20*/  USHF.L.U32 UR47, UR23, 0x6, URZ ;  /* 0x00000006172f7899 */ /* 0x000fe400080006ff */
[----:B------:R-:W-:Y:S02]  /*1e30*/  UISETP.NE.AND UP0, UPT, UR8, 0x6, UPT ;  /* 0x000000060800788c */ /* 0x000fe4000bf05270 */
[----:B------:R-:W-:Y:S02]  /*1e40*/  UISETP.NE.AND UP2, UPT, UR28, 0x1, UPT ;  /* 0x000000011c00788c */ /* 0x000fe4000bf45270 */
[----:B------:R-:W-:Y:S02]  /*1e50*/  USEL UR9, URZ, 0x1, UP0 ;  /* 0x00000001ff097887 */ /* 0x000fe40008000000 */
[----:B------:R-:W-:Y:S02]  /*1e60*/  USEL UR38, UR8, URZ, UP0 ;  /* 0x000000ff08267287 */ /* 0x000fe40008000000 */
[----:B------:R-:W-:Y:S02]  /*1e70*/  ULOP3.LUT UR35, UR35, UR9, URZ, 0x3c, !UPT ;  /* 0x0000000923237292 */ /* 0x000fe4000f8e3cff */
[----:B------:R-:W-:Y:S02]  /*1e80*/  ULEA UR8, UR38, UR48, 0x3 ;  /* 0x0000003026087291 */ /* 0x000fe4000f8e18ff */
[----:B------:R-:W-:Y:S02]  /*1e90*/  ULEA UR20, UR12, UR48, 0xe ;  /* 0x000000300c147291 */ /* 0x000fe4000f8e70ff */
[----:B------:R-:W-:Y:S01]  /*1ea0*/  UISETP.NE.AND UP3, UPT, UR29, 0x1, UPT ;  /* 0x000000011d00788c */ /* 0x000fe2000bf65270 */
[----:B-1----:R-:W-:Y:S01]  /*1eb0*/  MOV R0, UR35 ;  /* 0x0000002300007c02 */ /* 0x002fe20008000f00 */
[----:B------:R-:W-:Y:S02]  /*1ec0*/  ULEA UR14, UR49, UR50, 0x5 ;  /* 0x00000032310e7291 */ /* 0x000fe4000f8e28ff */
[----:B------:R-:W-:Y:S01]  /*1ed0*/  UIADD3 UR36, UP1, UPT, UR60, 0x80, URZ ;  /* 0x000000803c247890 */ /* 0x000fe2000ff3e0ff */
[----:B--2---:R-:W-:Y:S01]  /*1ee0*/  SHF.L.U32 R3, R0, 0x1f, RZ ;  /* 0x0000001f00037819 */ /* 0x004fe200000006ff */
[----:B------:R-:W-:Y:S02]  /*1ef0*/  ULEA UR42, UR43, UR14, 0xa ;  /* 0x0000000e2b2a7291 */ /* 0x000fe4000f8e50ff */
[----:B------:R-:W-:Y:S01]  /*1f00*/  UIADD3.X UR37, UPT, UPT, URZ, UR61, URZ, UP1, !UPT ;  /* 0x0000003dff257290 */ /* 0x000fe20008ffe4ff */
[----:B------:R1:W3:Y:S01]  /*1f10*/  SYNCS.PHASECHK.TRANS64.TRYWAIT P0, [UR8+0x30], R3 ;  /* 0x00003003ff0075a7 */ /* 0x0002e20008001108 */
[----:B------:R-:W-:Y:S02]  /*1f20*/  UIMAD.WIDE.U32 UR8, UR47, UR34, URZ ;  /* 0x000000222f0872a5 */ /* 0x000fe4000f8e00ff */
[----:B------:R-:W-:Y:S02]  /*1f30*/  UIADD3 UR44, UPT, UPT, UR20, 0x8400, URZ ;  /* 0x00008400142c7890 */ /* 0x000fe4000fffe0ff */
[----:B------:R-:W-:Y:S02]  /*1f40*/  UIADD3 UR52, UPT, UPT, UR20, 0xa400, URZ ;  /* 0x0000a40014347890 */ /* 0x000fe4000fffe0ff */
[----:B------:R-:W-:Y:S02]  /*1f50*/  UIADD3 UR40, UP0, UPT, UR60, 0x180, URZ ;  /* 0x000001803c287890 */ /* 0x000fe4000ff1e0ff */
[----:B------:R-:W-:Y:S02]  /*1f60*/  UIADD3 UR16, UPT, UPT, UR20, 0x20400, URZ ;  /* 0x0002040014107890 */ /* 0x000fe4000fffe0ff */
[----:B------:R-:W-:Y:S02]  /*1f70*/  UIADD3.X UR41, UPT, UPT, URZ, UR61, URZ, UP0, !UPT ;  /* 0x0000003dff297290 */ /* 0x000fe400087fe4ff */
[----:B------:R-:W-:Y:S01]  /*1f80*/  UIADD3 UR23, UPT, UPT, UR23, 0x1, URZ ;  /* 0x0000000117177890 */ /* 0x000fe2000fffe0ff */
[----:B------:R-:W-:Y:S01]  /*1f90*/  UMOV UR56, 0x0 ;  /* 0x0000000000387882 */ /* 0x000fe20000000000 */
[----:B------:R-:W-:Y:S02]  /*1fa0*/  UMOV UR57, 0x10000000 ;  /* 0x1000000000397882 */ /* 0x000fe40000000000 */
[----:B------:R-:W-:Y:S01]  /*1fb0*/  UISETP.NE.AND UP0, UPT, UR23, UR58, UPT ;  /* 0x0000003a1700728c */ /* 0x000fe2000bf05270 */
[----:B------:R-:W-:Y:S01]  /*1fc0*/  UTMALDG.2D [UR44], [UR36], desc[UR56] ;  /* 0x0000382c240075b4 */ /* 0x000fe20008009000 */
[----:B------:R-:W-:Y:S01]  /*1fd0*/  UMOV UR53, UR45 ;  /* 0x0000002d00357c82 */ /* 0x000fe20008000000 */
[----:B------:R-:W-:Y:S01]  /*1fe0*/  UMOV UR55, UR47 ;  /* 0x0000002f00377c82 */ /* 0x000fe20008000000 */
[----:B------:R-:W-:Y:S01]  /*1ff0*/  UMOV UR17, UR45 ;  /* 0x0000002d00117c82 */ /* 0x000fe20008000000 */
[----:B------:R-:W-:Y:S01]  /*2000*/  UMOV UR8, UR9 ;  /* 0x0000000900087c82 */ /* 0x000fe20008000000 */
[----:B------:R-:W-:Y:S01]  /*2010*/  UMOV UR9, UR45 ;  /* 0x0000002d00097c82 */ /* 0x000fe20008000000 */
[----:B------:R-:W-:Y:S01]  /*2020*/  USHF.R.U32.HI UR11, URZ, UR33, UR8 ;  /* 0x00000021ff0b7299 */ /* 0x000fe20008011608 */
[----:B------:R-:W-:Y:S03]  /*2030*/  UTMALDG.2D [UR52], [UR36], desc[UR56] ;  /* 0x00003834240075b4 */ /* 0x000fe60008009000 */
[----:B------:R-:W-:Y:S02]  /*2040*/  USEL UR11, UR47, UR11, !UP2 ;  /* 0x0000000b2f0b7287 */ /* 0x000fe4000d000000 */
[----:B------:R-:W-:Y:S02]  /*2050*/  UISETP.NE.AND UP2, UPT, UR30, 0x1, UPT ;  /* 0x000000011e00788c */ /* 0x000fe4000bf45270 */
[----:B------:R-:W-:Y:S02]  /*2060*/  UIMAD.WIDE.U32 UR12, UR11, UR26, URZ ;  /* 0x0000001a0b0c72a5 */ /* 0x000fe4000f8e00ff */
[----:B------:R-:W-:Y:S04]  /*2070*/  UIADD3 UR8, UPT, UPT, -UR11, URZ, URZ ;  /* 0x000000ff0b087290 */ /* 0x000fe8000fffe1ff */
[----:B------:R-:W-:Y:S01]  /*2080*/  UIMAD UR19, UR28, UR8, UR47 ;  /* 0x000000081c1372a4 */ /* 0x000fe2000f8e022f */
[----:B------:R-:W-:Y:S02]  /*2090*/  UMOV UR12, UR13 ;  /* 0x0000000d000c7c82 */ /* 0x000fe40008000000 */
[----:B------:R-:W-:Y:S02]  /*20a0*/  USHF.R.U32.HI UR12, URZ, UR27, UR12 ;  /* 0x0000001bff0c7299 */ /* 0x000fe4000801160c */
[----:B------:R-:W-:Y:S02]  /*20b0*/  UIMAD UR19, UR19, UR5, UR4 ;  /* 0x00000005131372a4 */ /* 0x000fe4000f8e0204 */
[----:B------:R-:W-:Y:S04]  /*20c0*/  USEL UR12, UR11, UR12, !UP3 ;  /* 0x0000000c0b0c7287 */ /* 0x000fe8000d800000 */
[----:B------:R-:W-:Y:S07]  /*20d0*/  UIMAD.WIDE.U32 UR14, UR12, UR32, URZ ;  /* 0x000000200c0e72a5 */ /* 0x000fee000f8e00ff */
[----:B------:R-:W-:Y:S01]  /*20e0*/  UMOV UR8, UR15 ;  /* 0x0000000f00087c82 */ /* 0x000fe20008000000 */
[----:B------:R-:W-:Y:S02]  /*20f0*/  UPRMT UR15, UR42, 0x5410, URZ ;  /* 0x000054102a0f7896 */ /* 0x000fe400080000ff */
[----:B------:R-:W-:Y:S02]  /*2100*/  USHF.R.U32.HI UR13, URZ, UR31, UR8 ;  /* 0x0000001fff0d7299 */ /* 0x000fe40008011608 */
[----:B------:R-:W-:Y:S02]  /*2110*/  UIADD3 UR8, UPT, UPT, UR20, 0x22400, URZ ;  /* 0x0002240014087890 */ /* 0x000fe4000fffe0ff */
[----:B------:R-:W-:Y:S02]  /*2120*/  USEL UR22, UR12, UR13, !UP2 ;  /* 0x0000000d0c167287 */ /* 0x000fe4000d000000 */
[----:B------:R-:W-:Y:S02]  /*2130*/  UIADD3 UR13, UPT, UPT, -UR12, URZ, URZ ;  /* 0x000000ff0c0d7290 */ /* 0x000fe4000fffe1ff */
[----:B------:R-:W-:Y:S02]  /*2140*/  UIADD3 UR14, UPT, UPT, -UR22, URZ, URZ ;  /* 0x000000ff160e7290 */ /* 0x000fe4000fffe1ff */
[----:B------:R-:W-:Y:S02]  /*2150*/  UIMAD UR11, UR29, UR13, UR11 ;  /* 0x0000000d1d0b72a4 */ /* 0x000fe4000f8e020b */
[----:B------:R-:W-:Y:S02]  /*2160*/  UIMAD UR12, UR30, UR14, UR12 ;  /* 0x0000000e1e0c72a4 */ /* 0x000fe4000f8e020c */
[----:B------:R-:W-:Y:S02]  /*2170*/  UIMAD UR20, UR11, UR24, UR6 ;  /* 0x000000180b1472a4 */ /* 0x000fe4000f8e0206 */
[----:B------:R-:W-:Y:S01]  /*2180*/  UIMAD UR21, UR12, UR25, UR7 ;  /* 0x000000190c1572a4 */ /* 0x000fe2000f8e0207 */
[----:B------:R-:W-:Y:S01]  /*2190*/  UMOV UR11, UR19 ;  /* 0x00000013000b7c82 */ /* 0x000fe20008000000 */
[----:B------:R-:W-:Y:S03]  /*21a0*/  UMOV UR14, UR22 ;  /* 0x00000016000e7c82 */ /* 0x000fe60008000000 */
[----:B------:R-:W-:Y:S02]  /*21b0*/  UMOV UR12, UR20 ;  /* 0x00000014000c7c82 */ /* 0x000fe40008000000 */
[----:B------:R-:W-:Y:S02]  /*21c0*/  UMOV UR13, UR21 ;  /* 0x00000015000d7c82 */ /* 0x000fe40008000000 */
[----:B------:R-:W-:Y:S01]  /*21d0*/  UTMALDG.5D.IM2COL [UR16], [UR40], UR15 ;  /* 0x00000010280073b4 */ /* 0x000fe2000806000f */
[----:B------:R2:W-:Y:S02]  /*21e0*/  UTMALDG.5D.IM2COL [UR8], [UR40], UR15 ;  /* 0x00000008280073b4 */ /* 0x0005e4000806000f */
[----:B--2---:R-:W-:Y:S01]  /*21f0*/  UMOV UR15, UR58 ;  /* 0x0000003a000f7c82 */ /* 0x004fe20008000000 */
[----:B------:R-:W-:Y:S01]  /*2200*/  UMOV UR12, UR38 ;  /* 0x00000026000c7c82 */ /* 0x000fe20008000000 */
[----:B-1----:R-:W-:Y:S05]  /*2210*/  BRA.U UP0, `(.L_x_22) ;  /* 0xfffffff900cc7547 */ /* 0x002fea000b83ffff */
.L_x_17:
[----:B------:R-:W-:Y:S01]  /*2220*/  ULEA UR4, UR38, UR48, 0x3 ;  /* 0x0000003026047291 */ /* 0x000fe2000f8e18ff */
[----:B------:R-:W-:Y:S01]  /*2230*/  MOV R0, UR35 ;  /* 0x0000002300007c02 */ /* 0x000fe20008000f00 */
[----:B------:R-:W-:Y:S01]  /*2240*/  @!P1 SYNCS.ARRIVE.TRANS64.A1T0 RZ, [UR48+0xa8], RZ ;  /* 0x0000a8ffffff99a7 */ /* 0x000fe20008100030 */
[----:B------:R-:W-:Y:S02]  /*2250*/  UISETP.GT.AND UP0, UPT, UR70, UR69, UPT ;  /* 0x000000454600728c */ /* 0x000fe4000bf04270 */
[----:B------:R-:W-:-:S04]  /*2260*/  SHF.L.U32 R0, R0, 0x1f, RZ ;  /* 0x0000001f00007819 */ /* 0x000fc800000006ff */
[----:B--23--:R1:W2:Y:S03]  /*2270*/  SYNCS.PHASECHK.TRANS64.TRYWAIT P0, [UR4+0x30], R0 ;  /* 0x00003000ff0075a7 */ /* 0x00c2a60008001104 */
[----:B------:R-:W-:Y:S05]  /*2280*/  BRA.U !UP0, `(.L_x_23) ;  /* 0x0000000508907547 */ /* 0x000fea000b800000 */
[----:B------:R-:W3:Y:S01]  /*2290*/  LDCU.64 UR56, c[0x0][0x5c0] ;  /* 0x0000b800ff3877ac */ /* 0x000ee20008000a00 */
[----:B------:R-:W3:Y:S01]  /*22a0*/  LDCU.64 UR4, c[0x0][0x5f8] ;  /* 0x0000bf00ff0477ac */ /* 0x000ee20008000a00 */
[----:B------:R-:W4:Y:S01]  /*22b0*/  LDCU UR8, c[0x0][0x5c8] ;  /* 0x0000b900ff0877ac */ /* 0x000f220008000800 */
[----:B------:R-:W4:Y:S01]  /*22c0*/  LDCU UR49, c[0x0][0x600] ;  /* 0x0000c000ff3177ac */ /* 0x000f220008000800 */
[----:B------:R-:W1:Y:S01]  /*22d0*/  LDCU UR29, c[0x0][0x5a8] ;  /* 0x0000b500ff1d77ac */ /* 0x000e620008000800 */
[----:B------:R-:W1:Y:S01]  /*22e0*/  LDCU UR28, c[0x0][0x59c] ;  /* 0x0000b380ff1c77ac */ /* 0x000e620008000800 */
[----:B---3--:R-:W-:Y:S02]  /*22f0*/  UIMAD UR56, UR63, UR56, UR4 ;  /* 0x000000383f3872a4 */ /* 0x008fe4000f8e0204 */
[----:B------:R-:W-:Y:S01]  /*2300*/  UIMAD UR50, UR62, UR57, UR5 ;  /* 0x000000393e3272a4 */ /* 0x000fe2000f8e0205 */
[----:B------:R-:W3:Y:S01]  /*2310*/  LDCU UR23, c[0x0][0x590] ;  /* 0x0000b200ff1777ac */ /* 0x000ee20008000800 */
[----:B------:R-:W1:Y:S01]  /*2320*/  LDCU UR33, c[0x0][0x594] ;  /* 0x0000b280ff2177ac */ /* 0x000e620008000800 */
[----:B------:R-:W1:Y:S01]  /*2330*/  LDCU UR32, c[0x0][0x598] ;  /* 0x0000b300ff2077ac */ /* 0x000e620008000800 */
[----:B------:R-:W1:Y:S01]  /*2340*/  LDCU UR31, c[0x0][0x5ac] ;  /* 0x0000b580ff1f77ac */ /* 0x000e620008000800 */
[----:B------:R-:W1:Y:S01]  /*2350*/  LDCU UR30, c[0x0][0x5b0] ;  /* 0x0000b600ff1e77ac */ /* 0x000e620008000800 */
[----:B------:R-:W1:Y:S01]  /*2360*/  LDCU UR5, c[0x0][0x5cc] ;  /* 0x0000b980ff0577ac */ /* 0x000e620008000800 */
[----:B------:R-:W1:Y:S01]  /*2370*/  LDCU UR4, c[0x0][0x5ec] ;  /* 0x0000bd80ff0477ac */ /* 0x000e620008000800 */
[----:B------:R-:W1:Y:S01]  /*2380*/  LDCU.64 UR26, c[0x0][0x5a0] ;  /* 0x0000b400ff1a77ac */ /* 0x000e620008000a00 */
[----:B------:R-:W1:Y:S01]  /*2390*/  LDCU.64 UR24, c[0x0][0x5d0] ;  /* 0x0000ba00ff1877ac */ /* 0x000e620008000a00 */
[----:B------:R-:W1:Y:S01]  /*23a0*/  LDCU.64 UR6, c[0x0][0x5f0] ;  /* 0x0000be00ff0677ac */ /* 0x000e620008000a00 */
[----:B------:R-:W-:-:S02]  /*23b0*/  UIADD3 UR51, UPT, UPT, UR71, UR15, URZ ;  /* 0x0000000f47337290 */ /* 0x000fc4000fffe0ff */
[----:B------:R-:W-:Y:S02]  /*23c0*/  UIADD3 UR54, UPT, UPT, UR46, 0x40, URZ ;  /* 0x000000402e367890 */ /* 0x000fe4000fffe0ff */
[----:B------:R-:W-:Y:S02]  /*23d0*/  UIADD3 UR10, UPT, UPT, UR18, 0x40, URZ ;  /* 0x00000040120a7890 */ /* 0x000fe4000fffe0ff */
[----:B----4-:R-:W-:Y:S01]  /*23e0*/  UIMAD UR49, UR59, UR8, UR49 ;  /* 0x000000083b3172a4 */ /* 0x010fe2000f8e0231 */
[----:B------:R-:W-:-:S11]  /*23f0*/  UMOV UR11, UR38 ;  /* 0x00000026000b7c82 */ /* 0x000fd60008000000 */
.L_x_28:
[----:B------:R-:W-:Y:S01]  /*2400*/  @!P3 MOV R3, 0x8000 ;  /* 0x000080000003b802 */ /* 0x000fe20000000f00 */
[----:B------:R-:W-:Y:S01]  /*2410*/  ULEA UR41, UR11, UR48, 0x3 ;  /* 0x000000300b297291 */ /* 0x000fe2000f8e18ff */
[----:B--2---:R-:W-:Y:S11]  /*2420*/  @P0 BRA `(.L_x_24) ;  /* 0x0000000000100947 */ /* 0x004ff60003800000 */
[----:B-1----:R-:W-:Y:S04]  /*2430*/  MOV R0, UR35 ;  /* 0x0000002300007c02 */ /* 0x002fe80008000f00 */
[----:B------:R-:W-:Y:S04]  /*2440*/  SHF.L.U32 R5, R0, 0x1f, RZ ;  /* 0x0000001f00057819 */ /* 0x000fe800000006ff */
[----:B------:R-:W1:Y:S02]  /*2450*/  SYNCS.PHASECHK.TRANS64.TRYWAIT P0, [UR41+0x30], R5 ;  /* 0x00003005ff0075a7 */ /* 0x000e640008001129 */
[----:B-1----:R-:W-:Y:S05]  /*2460*/  @!P0 BRA `(.L_x_25) ;  /* 0x0000008000d08947 */ /* 0x002fea0003800000 */
.L_x_24:
[----:B------:R2:W-:Y:S01]  /*2470*/  @!P3 SYNCS.ARRIVE.TRANS64 RZ, [UR41], R3 ;  /* 0x00000003ffffb9a7 */ /* 0x0005e20008000029 */
[----:B------:R-:W-:Y:S04]  /*2480*/  BSSY.RECONVERGENT B0, `(.L_x_26) ;  /* 0x0000003000007945 */ /* 0x000fe80003800200 */
[----:B------:R-:W-:Y:S05]  /*2490*/  @P2 BRA `(.L_x_27) ;  /* 0x0000000000042947 */ /* 0x000fea0003800000 */
[----:B-1-3--:R-:W-:Y:S05]  /*24a0*/  BPT.TRAP 0x1 ;  /* 0x000000040000795c */ /* 0x00afea0000300000 */
.L_x_27:
[----:B-1-3--:R-:W-:Y:S05]  /*24b0*/  BSYNC.RECONVERGENT B0 ;  /* 0x0000000000007941 */ /* 0x00afea0003800200 */
.L_x_26:
        /* <DEDUP_REMOVED lines=10> */
[----:B------:R-:W-:Y:S01]  /*2560*/  MOV R0, UR35 ;  /* 0x0000002300007c02 */ /* 0x000fe20008000f00 */
[----:B------:R-:W-:Y:S02]  /*2570*/  UIADD3 UR44, UP1, UPT, UR60, 0x80, URZ ;  /* 0x000000803c2c7890 */ /* 0x000fe4000ff3e0ff */
[----:B------:R-:W-:Y:S01]  /*2580*/  ULEA UR14, UR50, UR56, 0x5 ;  /* 0x00000038320e7291 */ /* 0x000fe2000f8e28ff */
[----:B--2---:R-:W-:Y:S01]  /*2590*/  SHF.L.U32 R3, R0, 0x1f, RZ ;  /* 0x0000001f00037819 */ /* 0x004fe200000006ff */
[----:B------:R-:W-:Y:S02]  /*25a0*/  UIADD3.X UR45, UPT, UPT, URZ, UR61, URZ, UP1, !UPT ;  /* 0x0000003dff2d7290 */ /* 0x000fe40008ffe4ff */
[----:B------:R-:W-:Y:S01]  /*25b0*/  UIADD3 UR40, UPT, UPT, UR34, 0x8400, URZ ;  /* 0x0000840022287890 */ /* 0x000fe2000fffe0ff */
[----:B------:R4:W1:Y:S01]  /*25c0*/  SYNCS.PHASECHK.TRANS64.TRYWAIT P0, [UR8+0x30], R3 ;  /* 0x00003003ff0075a7 */ /* 0x0008620008001108 */
[----:B------:R-:W-:Y:S02]  /*25d0*/  UIMAD.WIDE.U32 UR8, UR43, UR33, URZ ;  /* 0x000000212b0872a5 */ /* 0x000fe4000f8e00ff */
[----:B------:R-:W-:Y:S02]  /*25e0*/  ULEA UR47, UR49, UR14, 0xa ;  /* 0x0000000e312f7291 */ /* 0x000fe4000f8e50ff */
        /* <DEDUP_REMOVED lines=8> */
[----:B------:R-:W-:Y:S01]  /*2670*/  UMOV UR42, UR46 ;  /* 0x0000002e002a7c82 */ /* 0x000fe20008000000 */
[----:B------:R-:W-:Y:S01]  /*2680*/  UMOV UR53, UR41 ;  /* 0x0000002900357c82 */ /* 0x000fe20008000000 */
[----:B------:R-:W-:Y:S01]  /*2690*/  UTMALDG.2D [UR40], [UR44], desc[UR62] ;  /* 0x00003e282c0075b4 */ /* 0x000fe20008009000 */
        /* <DEDUP_REMOVED lines=16> */
[----:B------:R-:W-:Y:S02]  /*27a0*/  UMOV UR12, UR13 ;  /* 0x0000000d000c7c82 */ /* 0x000fe40008000000 */
[----:B------:R-:W-:Y:S04]  /*27b0*/  USHF.R.U32.HI UR12, URZ, UR30, UR12 ;  /* 0x0000001eff0c7299 */ /* 0x000fe8000801160c */
[----:B------:R-:W-:Y:S02]  /*27c0*/  USEL UR22, UR11, UR12, !UP2 ;  /* 0x0000000c0b167287 */ /* 0x000fe4000d000000 */
[----:B------:R-:W-:Y:S02]  /*27d0*/  UIADD3 UR12, UPT, UPT, -UR11, URZ, URZ ;  /* 0x000000ff0b0c7290 */ /* 0x000fe4000fffe1ff */
[----:B------:R-:W-:Y:S02]  /*27e0*/  UIADD3 UR13, UPT, UPT, -UR22, URZ, URZ ;  /* 0x000000ff160d7290 */ /* 0x000fe4000fffe1ff */
[----:B------:R-:W-:Y:S02]  /*27f0*/  UIMAD UR8, UR28, UR12, UR8 ;  /* 0x0000000c1c0872a4 */ /* 0x000fe4000f8e0208 */
[----:B------:R-:W-:Y:S02]  /*2800*/  UIMAD UR11, UR29, UR13, UR11 ;  /* 0x0000000d1d0b72a4 */ /* 0x000fe4000f8e020b */
[----:B------:R-:W-:Y:S02]  /*2810*/  UIMAD UR20, UR8, UR24, UR6 ;  /* 0x00000018081472a4 */ /* 0x000fe4000f8e0206 */
[----:B------:R-:W-:Y:S02]  /*2820*/  UIADD3 UR8, UPT, UPT, UR34, 0x22400, URZ ;  /* 0x0002240022087890 */ /* 0x000fe4000fffe0ff */
[----:B------:R-:W-:Y:S02]  /*2830*/  UIMAD UR21, UR11, UR25, UR7 ;  /* 0x000000190b1572a4 */ /* 0x000fe4000f8e0207 */
[----:B------:R-:W-:Y:S01]  /*2840*/  UPRMT UR34, UR47, 0x5410, URZ ;  /* 0x000054102f227896 */ /* 0x000fe200080000ff */
[----:B------:R-:W-:Y:S01]  /*2850*/  UMOV UR11, UR19 ;  /* 0x00000013000b7c82 */ /* 0x000fe20008000000 */
[----:B------:R-:W-:Y:S01]  /*2860*/  UMOV UR12, UR20 ;  /* 0x00000014000c7c82 */ /* 0x000fe20008000000 */
[----:B------:R-:W-:Y:S02]  /*2870*/  UMOV UR14, UR22 ;  /* 0x00000016000e7c82 */ /* 0x000fe40008000000 */
[----:B------:R-:W-:Y:S04]  /*2880*/  UMOV UR13, UR21 ;  /* 0x00000015000d7c82 */ /* 0x000fe80008000000 */
[----:B------:R-:W-:Y:S01]  /*2890*/  UTMALDG.5D.IM2COL [UR16], [UR36], UR34 ;  /* 0x00000010240073b4 */ /* 0x000fe20008060022 */
[----:B------:R2:W-:Y:S02]  /*28a0*/  UTMALDG.5D.IM2COL [UR8], [UR36], UR34 ;  /* 0x00000008240073b4 */ /* 0x0005e40008060022 */
[----:B--2---:R-:W-:Y:S01]  /*28b0*/  UMOV UR11, UR38 ;  /* 0x00000026000b7c82 */ /* 0x004fe20008000000 */
[----:B-1--4-:R-:W-:Y:S05]  /*28c0*/  BRA.U UP0, `(.L_x_28) ;  /* 0xfffffff900cc7547 */ /* 0x012fea000b83ffff */
.L_x_23:
[----:B------:R-:W-:Y:S01]  /*28d0*/  SHF.L.U32 R3, R2, 0x1f, RZ ;  /* 0x0000001f02037819 */ /* 0x000fe200000006ff */
[----:B------:R-:W-:-:S03]  /*28e0*/  NOP ;  /* 0x0000000000007918 */ /* 0x000fc60000000000 */
[----:B--2---:R-:W2:Y:S02]  /*28f0*/  SYNCS.PHASECHK.TRANS64.TRYWAIT P0, [UR48+0xb0], R3 ;  /* 0x0000b003ff0075a7 */ /* 0x004ea40008001130 */
[----:B--2---:R-:W-:Y:S05]  /*2900*/  @!P0 BRA `(.L_x_29) ;  /* 0x0000007c00c08947 */ /* 0x004fea0003800000 */
.L_x_128:
[----:B------:R-:W2:Y:S01]  /*2910*/  LDS.128 R4, [UR48+0xf0] ;  /* 0x0000f030ff047984 */ /* 0x000ea20008000c00 */
[----:B------:R-:W-:Y:S02]  /*2920*/  UIADD3 UR4, UPT, UPT, UR48, 0xb8, URZ ;  /* 0x000000b830047890 */ /* 0x000fe4000fffe0ff */
[----:B------:R-:W-:Y:S01]  /*2930*/  UISETP.GE.AND UP0, UPT, UR39, 0x1, UPT ;  /* 0x000000012700788c */ /* 0x000fe2000bf06270 */
[----:B------:R-:W-:Y:S01]  /*2940*/  @!PT LDS RZ, [RZ] ;  /* 0x00000000fffff984 */ /* 0x000fe20000000800 */
[----:B------:R-:W-:Y:S01]  /*2950*/  @!PT LDS RZ, [RZ] ;  /* 0x00000000fffff984 */ /* 0x000fe20000000800 */
[----:B------:R-:W-:Y:S01]  /*2960*/  @!PT LDS RZ, [RZ] ;  /* 0x00000000fffff984 */ /* 0x000fe20000000800 */
[----:B------:R-:W-:Y:S01]  /*2970*/  @!PT LDS RZ, [RZ] ;  /* 0x00000000fffff984 */ /* 0x000fe20000000800 */
[----:B------:R3:W-:Y:S06]  /*2980*/  MEMBAR.ALL.CTA ;  /* 0x0000000000007992 */ /* 0x0007ec0000008000 */
[----:B---3--:R-:W3:Y:S01]  /*2990*/  FENCE.VIEW.ASYNC.S ;  /* 0x00000000000073c6 */ /* 0x008ee20000000000 */
[----:B------:R-:W-:-:S09]  /*29a0*/  UPRMT UR4, URZ, 0x654, UR4 ;  /* 0x00000654ff047896 */ /* 0x000fd20008000004 */
[----:B---3--:R-:W-:Y:S01]  /*29b0*/  SYNCS.ARRIVE.TRANS64.RED.A1T0 RZ, [UR4], RZ ;  /* 0x000000ffffff79a7 */ /* 0x008fe20008100404 */
[----:B--2---:R-:W-:-:S13]  /*29c0*/  LOP3.LUT P0, RZ, R6, 0x1, RZ, 0xc0, !PT ;  /* 0x0000000106ff7812 */ /* 0x004fda000780c0ff */
[----:B------:R-:W-:Y:S01]  /*29d0*/  VOTEU.ANY UP1, P0 ;  /* 0x0000000000ff7886 */ /* 0x000fe20000020100 */
[----:B------:R-:W-:-:S13]  /*29e0*/  PLOP3.LUT P0, PT, PT, PT, UP1, 0x80, 0x8 ;  /* 0x000000000008781c */ /* 0x000fda0003f0f018 */
[----:B-1----:R-:W-:Y:S02]  /*29f0*/  @P0 MOV R0, R4 ;  /* 0x0000000400000202 */ /* 0x002fe40000000f00 */
[----:B------:R-:W-:Y:S02]  /*2a00*/  @P0 LOP3.LUT R4, R5, 0xffff, RZ, 0xc0, !PT ;  /* 0x0000ffff05040812 */ /* 0x000fe400078ec0ff */
[----:B------:R-:W-:Y:S02]  /*2a10*/  @P0 R2UR UR6, R0 ;  /* 0x00000000000602ca */ /* 0x000fe400000e0000 */
[----:B------:R-:W-:-:S11]  /*2a20*/  @P0 R2UR UR5, R4 ;  /* 0x00000000040502ca */ /* 0x000fd600000e0000 */
[----:B------:R-:W-:Y:S02]  /*2a30*/  @UP1 UMOV UR65, UR6 ;  /* 0x0000000600411c82 */ /* 0x000fe40008000000 */
[----:B------:R-:W-:Y:S01]  /*2a40*/  @UP1 UMOV UR64, UR5 ;  /* 0x0000000500401c82 */ /* 0x000fe20008000000 */
[----:B------:R-:W-:Y:S05]  /*2a50*/  BRA.U !UP0, `(.L_x_30) ;  /* 0x0000000108d47547 */ /* 0x000fea000b800000 */
[----:B------:R-:W1:Y:S01]  /*2a60*/  LDCU.128 UR16, c[0x0][0xc10] ;  /* 0x00018200ff1077ac */ /* 0x000e620008000c00 */
[----:B------:R-:W2:Y:S01]  /*2a70*/  LDCU UR20, c[0x0][0xc20] ;  /* 0x00018400ff1477ac */ /* 0x000ea20008000800 */
[----:B------:R-:W3:Y:S01]  /*2a80*/  LDCU UR13, c[0x0][0xc0c] ;  /* 0x00018180ff0d77ac */ /* 0x000ee20008000800 */
[----:B------:R-:W4:Y:S01]  /*2a90*/  LDCU.64 UR14, c[0x0][0xc28] ;  /* 0x00018500ff0e77ac */ /* 0x000f220008000a00 */
[----:B------:R-:W-:Y:S02]  /*2aa0*/  UISETP.NE.AND UP3, UPT, UR39, 0x1, UPT ;  /* 0x000000012700788c */ /* 0x000fe4000bf65270 */
[----:B-1----:R-:W-:Y:S02]  /*2ab0*/  UIMAD.WIDE.U32 UR4, UR67, UR19, URZ ;  /* 0x00000013430472a5 */ /* 0x002fe4000f8e00ff */
[----:B------:R-:W-:Y:S02]  /*2ac0*/  UIMAD.WIDE.U32 UR6, UR68, UR16, URZ ;  /* 0x00000010440672a5 */ /* 0x000fe4000f8e00ff */
[----:B------:R-:W-:-:S02]  /*2ad0*/  UISETP.NE.AND UP0, UPT, UR18, 0x1, UPT ;  /* 0x000000011200788c */ /* 0x000fc4000bf05270 */
[----:B------:R-:W-:Y:S01]  /*2ae0*/  UIMAD.WIDE.U32 UR10, UR64, UR19, URZ ;  /* 0x00000013400a72a5 */ /* 0x000fe2000f8e00ff */
[----:B------:R-:W-:Y:S01]  /*2af0*/  UMOV UR4, UR5 ;  /* 0x0000000500047c82 */ /* 0x000fe20008000000 */
[----:B---3--:R-:W-:Y:S02]  /*2b00*/  UISETP.NE.AND UP2, UPT, UR13, 0x1, UPT ;  /* 0x000000010d00788c */ /* 0x008fe4000bf45270 */
[----:B--2---:R-:W-:Y:S02]  /*2b10*/  USHF.R.U32.HI UR5, URZ, UR20, UR4 ;  /* 0x00000014ff057299 */ /* 0x004fe40008011604 */
[----:B------:R-:W-:Y:S01]  /*2b20*/  UIMAD.WIDE.U32 UR8, UR65, UR16, URZ ;  /* 0x00000010410872a5 */ /* 0x000fe2000f8e00ff */
[----:B------:R-:W-:Y:S01]  /*2b30*/  UMOV UR4, UR7 ;  /* 0x0000000700047c82 */ /* 0x000fe20008000000 */
[----:B------:R-:W-:Y:S02]  /*2b40*/  USEL UR5, UR67, UR5, !UP0 ;  /* 0x0000000543057287 */ /* 0x000fe4000c000000 */
[----:B------:R-:W-:-:S02]  /*2b50*/  USHF.R.U32.HI UR4, URZ, UR17, UR4 ;  /* 0x00000011ff047299 */ /* 0x000fc40008011604 */
[----:B----4-:R-:W-:Y:S02]  /*2b60*/  UIMAD.WIDE.U32 UR6, UR5, UR14, URZ ;  /* 0x0000000e050672a5 */ /* 0x010fe4000f8e00ff */
[----:B------:R-:W-:Y:S01]  /*2b70*/  USEL UR12, UR68, UR4, !UP2 ;  /* 0x00000004440c7287 */ /* 0x000fe2000d000000 */
[----:B------:R-:W-:Y:S02]  /*2b80*/  UMOV UR8, UR9 ;  /* 0x0000000900087c82 */ /* 0x000fe40008000000 */
[----:B------:R-:W-:Y:S01]  /*2b90*/  UMOV UR4, UR11 ;  /* 0x0000000b00047c82 */ /* 0x000fe20008000000 */
[----:B------:R-:W-:Y:S01]  /*2ba0*/  UIMAD.WIDE.U32 UR10, UR12, UR14, URZ ;  /* 0x0000000e0c0a72a5 */ /* 0x000fe2000f8e00ff */
[----:B------:R-:W-:Y:S01]  /*2bb0*/  UMOV UR6, UR7 ;  /* 0x0000000700067c82 */ /* 0x000fe20008000000 */
[----:B------:R-:W-:Y:S02]  /*2bc0*/  USHF.R.U32.HI UR4, URZ, UR20, UR4 ;  /* 0x00000014ff047299 */ /* 0x000fe40008011604 */
[----:B------:R-:W-:-:S02]  /*2bd0*/  @UP3 USHF.R.U32.HI UR5, URZ, UR15, UR6 ;  /* 0x0000000fff053299 */ /* 0x000fc40008011606 */
[----:B------:R-:W-:Y:S01]  /*2be0*/  USHF.R.U32.HI UR17, URZ, UR17, UR8 ;  /* 0x00000011ff117299 */ /* 0x000fe20008011608 */
[----:B------:R-:W-:Y:S01]  /*2bf0*/  UMOV UR6, UR11 ;  /* 0x0000000b00067c82 */ /* 0x000fe20008000000 */
[----:B------:R-:W-:Y:S02]  /*2c00*/  USEL UR4, UR64, UR4, !UP0 ;  /* 0x0000000440047287 */ /* 0x000fe4000c000000 */
[----:B------:R-:W-:Y:S02]  /*2c10*/  @UP3 USHF.R.U32.HI UR12, URZ, UR15, UR6 ;  /* 0x0000000fff0c3299 */ /* 0x000fe40008011606 */
[----:B------:R-:W-:Y:S02]  /*2c20*/  UIMAD UR6, UR39, UR5, URZ ;  /* 0x00000005270672a4 */ /* 0x000fe4000f8e02ff */
[----:B------:R-:W-:Y:S02]  /*2c30*/  USEL UR5, UR65, UR17, !UP2 ;  /* 0x0000001141057287 */ /* 0x000fe4000d000000 */
[----:B------:R-:W-:-:S02]  /*2c40*/  UIMAD UR8, UR39, UR12, URZ ;  /* 0x0000000c270872a4 */ /* 0x000fc4000f8e02ff */
[----:B------:R-:W-:Y:S02]  /*2c50*/  UISETP.GE.AND UP0, UPT, UR4, UR6, UPT ;  /* 0x000000060400728c */ /* 0x000fe4000bf06270 */
[----:B------:R-:W-:Y:S02]  /*2c60*/  UIMAD.WIDE.U32 UR6, UR4, UR14, URZ ;  /* 0x0000000e040672a5 */ /* 0x000fe4000f8e00ff */
[----:B------:R-:W-:Y:S02]  /*2c70*/  UISETP.GE.OR UP0, UPT, UR5, UR8, UP0 ;  /* 0x000000080500728c */ /* 0x000fe40008706670 */
[----:B------:R-:W-:Y:S02]  /*2c80*/  UIMAD.WIDE.U32 UR8, UR5, UR14, URZ ;  /* 0x0000000e050872a5 */ /* 0x000fe4000f8e00ff */
[----:B------:R-:W-:Y:S01]  /*2c90*/  UIADD3 UR10, UPT, UPT, -UR4, URZ, URZ ;  /* 0x000000ff040a7290 */ /* 0x000fe2000fffe1ff */
[----:B------:R-:W-:Y:S02]  /*2ca0*/  UMOV UR6, UR7 ;  /* 0x0000000700067c82 */ /* 0x000fe40008000000 */
[----:B------:R-:W-:-:S02]  /*2cb0*/  USHF.R.U32.HI UR6, URZ, UR15, UR6 ;  /* 0x0000000fff067299 */ /* 0x000fc40008011606 */
[----:B------:R-:W-:Y:S02]  /*2cc0*/  UIMAD UR10, UR18, UR10, UR64 ;  /* 0x0000000a120a72a4 */ /* 0x000fe4000f8e0240 */
[----:B------:R-:W-:Y:S01]  /*2cd0*/  USEL UR6, UR4, UR6, !UP3 ;  /* 0x0000000604067287 */ /* 0x000fe2000d800000 */
[----:B------:R-:W-:Y:S01]  /*2ce0*/  @!UP0 UMOV UR7, UR9 ;  /* 0x0000000900078c82 */ /* 0x000fe20008000000 */
[----:B------:R-:W-:Y:S02]  /*2cf0*/  UIADD3 UR9, UPT, UPT, -UR5, URZ, URZ ;  /* 0x000000ff05097290 */ /* 0x000fe4000fffe1ff */
[----:B------:R-:W-:Y:S02]  /*2d00*/  @!UP0 USHF.R.U32.HI UR7, URZ, UR15, UR7 ;  /* 0x0000000fff078299 */ /* 0x000fe40008011607 */
[----:B------:R-:W-:Y:S02]  /*2d10*/  UIADD3 UR8, UPT, UPT, -UR6, URZ, URZ ;  /* 0x000000ff06087290 */ /* 0x000fe4000fffe1ff */
[----:B------:R-:W-:-:S02]  /*2d20*/  @!UP0 USEL UR7, UR5, UR7, !UP3 ;  /* 0x0000000705078287 */ /* 0x000fc4000d800000 */
[----:B------:R-:W-:Y:S02]  /*2d30*/  UIMAD UR8, UR39, UR8, UR4 ;  /* 0x00000008270872a4 */ /* 0x000fe4000f8e0204 */
[----:B------:R-:W-:Y:S02]  /*2d40*/  @!UP0 UIADD3 UR6, UPT, UPT, UR6, -UR7, URZ ;  /* 0x8000000706068290 */ /* 0x000fe4000fffe0ff */
[----:B------:R-:W-:Y:S02]  /*2d50*/  @!UP0 UIMAD UR7, UR8, UR12, UR7 ;  /* 0x0000000c080782a4 */ /* 0x000fe4000f8e0207 */
[----:B------:R-:W-:Y:S02]  /*2d60*/  @!UP0 UIMAD UR4, UR39, UR6, UR5 ;  /* 0x00000006270482a4 */ /* 0x000fe4000f8e0205 */
[----:B------:R-:W-:Y:S02]  /*2d70*/  UIMAD UR6, UR13, UR9, UR65 ;  /* 0x000000090d0672a4 */ /* 0x000fe4000f8e0241 */
[----:B------:R-:W-:Y:S01]  /*2d80*/  UIMAD UR64, UR4, UR18, UR10 ;  /* 0x00000012044072a4 */ /* 0x000fe2000f8e020a */
[----:B------:R-:W-:-:S02]  /*2d90*/  @!UP0 UMOV UR5, UR7 ;  /* 0x0000000700058c82 */ /* 0x000fc40008000000 */
[----:B------:R-:W-:-:S12]  /*2da0*/  UIMAD UR65, UR5, UR13, UR6 ;  /* 0x0000000d054172a4 */ /* 0x000fd8000f8e0206 */
.L_x_30:
        /* <DEDUP_REMOVED lines=20> */
.L_x_31:
[----:B------:R-:W-:Y:S02]  /*2ef0*/  R2UR UR5, R82 ;  /* 0x00000000520572ca */ /* 0x000fe400000e0000 */
[----:B------:R-:W-:Y:S02]  /*2f00*/  R2UR UR4, R81 ;  /* 0x00000000510472ca */ /* 0x000fe400000e0000 */
[----:B------:R-:W-:Y:S02]  /*2f10*/  PLOP3.LUT P1, PT, PT, PT, PT, 0x80, 0x8 ;  /* 0x000000000008781c */ /* 0x000fe40003f2f070 */
[----:B------:R-:W-:-:S07]  /*2f20*/  LOP3.LUT R2, R2, 0x1, RZ, 0x3c, !PT ;  /* 0x0000000102027812 */ /* 0x000fce00078e3cff */
[----:B------:R-:W-:Y:S02]  /*2f30*/  UIADD3 UR28, UPT, UPT, UR65, UR5, URZ ;  /* 0x00000005411c7290 */ /* 0x000fe4000fffe0ff */
[----:B------:R-:W-:Y:S01]  /*2f40*/  UIADD3 UR21, UPT, UPT, UR64, UR4, URZ ;  /* 0x0000000440157290 */ /* 0x000fe2000fffe0ff */
[----:B------:R-:W-:Y:S11]  /*2f50*/  BRA.U UP1, `(.L_x_32) ;  /* 0xffffffe501547547 */ /* 0x000ff6000b83ffff */
[----:B------:R-:W-:Y:S01]  /*2f60*/  UIADD3 UR48, UPT, UPT, UR48, 0x30, URZ ;  /* 0x0000003030307890 */ /* 0x000fe2000fffe0ff */
[----:B------:R-:W-:-:S03]  /*2f70*/  MOV R3, UR35 ;  /* 0x0000002300037c02 */ /* 0x000fc60008000f00 */
[----:B------:R-:W-:Y:S01]  /*2f80*/  ULEA UR4, UR38, UR48, 0x3 ;  /* 0x0000003026047291 */ /* 0x000fe2000f8e18ff */
[----:B------:R-:W-:-:S08]  /*2f90*/  SHF.L.U32 R3, R3, 0x1f, RZ ;  /* 0x0000001f03037819 */ /* 0x000fd000000006ff */
[----:B------:R-:W1:Y:S02]  /*2fa0*/  SYNCS.PHASECHK.TRANS64.TRYWAIT P0, [UR4], R3 ;  /* 0x00000003ff0075a7 */ /* 0x000e640008001104 */
[----:B-1----:R-:W-:Y:S05]  /*2fb0*/  @!P0 BRA `(.L_x_33) ;  /* 0x00000078002c8947 */ /* 0x002fea0003800000 */
.L_x_130:
[----:B------:R-:W-:-:S04]  /*2fc0*/  UIADD3 UR4, UPT, UPT, UR38, 0x1, URZ ;  /* 0x0000000126047890 */ /* 0x000fc8000fffe0ff */
[----:B------:R-:W-:-:S04]  /*2fd0*/  UISETP.NE.AND UP0, UPT, UR4, 0x6, UPT ;  /* 0x000000060400788c */ /* 0x000fc8000bf05270 */
[----:B------:R-:W-:Y:S02]  /*2fe0*/  USEL UR5, URZ, 0x1, UP0 ;  /* 0x00000001ff057887 */ /* 0x000fe40008000000 */
[----:B------:R-:W-:Y:S02]  /*2ff0*/  USEL UR4, UR4, URZ, UP0 ;  /* 0x000000ff04047287 */ /* 0x000fe40008000000 */
[----:B------:R-:W-:Y:S02]  /*3000*/  ULOP3.LUT UR6, UR35, UR5, URZ, 0x3c, !UPT ;  /* 0x0000000523067292 */ /* 0x000fe4000f8e3cff */
[----:B------:R-:W-:-:S04]  /*3010*/  ULEA UR5, UR4, UR48, 0x3 ;  /* 0x0000003004057291 */ /* 0x000fc8000f8e18ff */
[----:B-1----:R-:W-:-:S04]  /*3020*/  MOV R3, UR6 ;  /* 0x0000000600037c02 */ /* 0x002fc80008000f00 */
[----:B------:R-:W-:-:S04]  /*3030*/  SHF.L.U32 R3, R3, 0x1f, RZ ;  /* 0x0000001f03037819 */ /* 0x000fc800000006ff */
[----:B------:R-:W1:Y:S02]  /*3040*/  SYNCS.PHASECHK.TRANS64.TRYWAIT P0, [UR5], R3 ;  /* 0x00000003ff0075a7 */ /* 0x000e640008001105 */
[----:B-1----:R-:W-:Y:S05]  /*3050*/  @!P0 BRA `(.L_x_34) ;  /* 0x00000078001c8947 */ /* 0x002fea0003800000 */
.L_x_132:
        /* <DEDUP_REMOVED lines=10> */
.L_x_134:
        /* <DEDUP_REMOVED lines=10> */
.L_x_136:
        /* <DEDUP_REMOVED lines=10> */
.L_x_138:
[----:B------:R-:W-:-:S04]  /*3240*/  UIADD3 UR4, UPT, UPT, UR4, 0x1, URZ ;  /* 0x0000000104047890 */ /* 0x000fc8000fffe0ff */
[----:B------:R-:W-:-:S04]  /*3250*/  UISETP.NE.AND UP0, UPT, UR4, 0x6, UPT ;  /* 0x000000060400788c */ /* 0x000fc8000bf05270 */
[----:B------:R-:W-:Y:S02]  /*3260*/  USEL UR5, URZ, 0x1, UP0 ;  /* 0x00000001ff057887 */ /* 0x000fe40008000000 */
[----:B------:R-:W-:Y:S02]  /*3270*/  USEL UR4, UR4, URZ, UP0 ;  /* 0x000000ff04047287 */ /* 0x000fe40008000000 */
[----:B------:R-:W-:Y:S02]  /*3280*/  ULOP3.LUT UR5, UR6, UR5, URZ, 0x3c, !UPT ;  /* 0x0000000506057292 */ /* 0x000fe4000f8e3cff */
[----:B------:R-:W-:-:S04]  /*3290*/  ULEA UR4, UR4, UR48, 0x3 ;  /* 0x0000003004047291 */ /* 0x000fc8000f8e18ff */
[----:B------:R-:W-:Y:S02]  /*32a0*/  IMAD.U32 R2, RZ, RZ, UR5 ;  /* 0x00000005ff027e24 */ /* 0x000fe4000f8e00ff */
[----:B-1----:R-:W-:-:S03]  /*32b0*/  MOV R0, UR4 ;  /* 0x0000000400007c02 */ /* 0x002fc60008000f00 */
[----:B------:R-:W-:-:S07]  /*32c0*/  SHF.L.U32 R3, R2, 0x1f, RZ ;  /* 0x0000001f02037819 */ /* 0x000fce00000006ff */
.L_x_38:
[----:B-1----:R1:W2:Y:S02]  /*32d0*/  SYNCS.PHASECHK.TRANS64.TRYWAIT P0, [R0+URZ], R3 ;  /* 0x00000003000075a7 */ /* 0x0022a400080011ff */
[----:B--2---:R-:W-:Y:S05]  /*32e0*/  @!P0 NANOSLEEP.SYNCS 0x989680 ;  /* 0x009896800000895d */ /* 0x004fea0003900000 */
[----:B------:R-:W2:Y:S02]  /*32f0*/  @!P0 SYNCS.PHASECHK.TRANS64 P0, [R0+URZ], R3 ;  /* 0x00000003000085a7 */ /* 0x000ea400080010ff */
[----:B--2---:R-:W-:Y:S05]  /*3300*/  @P0 EXIT ;  /* 0x000000000000094d */ /* 0x004fea0003800000 */
[----:B------:R-:W-:Y:S05]  /*3310*/  BRA `(.L_x_38) ;  /* 0xfffffffc00ec7947 */ /* 0x000fea000383ffff */
.L_x_16:
[----:B------:R-:W2:Y:S02]  /*3320*/  S2UR UR4, SR_CgaCtaId ;  /* 0x00000000000479c3 */ /* 0x000ea40000008800 */
[----:B--2---:R-:W-:-:S04]  /*3330*/  UISETP.NE.AND UP0, UPT, UR4, URZ, UPT ;  /* 0x000000ff0400728c */ /* 0x004fc8000bf05270 */
[----:B------:R-:W-:-:S09]  /*3340*/  UISETP.NE.OR UP0, UPT, UR18, 0x1, UP0 ;  /* 0x000000011200788c */ /* 0x000fd20008705670 */
[----:B------:R-:W-:Y:S05]  /*3350*/  BRA.U UP0, `(.L_x_39) ;  /* 0x0000000100b47547 */ /* 0x000fea000b800000 */
[----:B------:R-:W2:Y:S01]  /*3360*/  S2UR UR5, SR_CgaCtaId ;  /* 0x00000000000579c3 */ /* 0x000ea20000008800 */
[----:B------:R-:W-:Y:S01]  /*3370*/  UMOV UR4, 0x400 ;  /* 0x0000040000047882 */ /* 0x000fe20000000000 */
[----:B------:R-:W-:Y:S01]  /*3380*/  HFMA2 R3, -RZ, RZ, 0, 5.9604644775390625e-08 ;  /* 0x00000001ff037431 */ /* 0x000fe200000001ff */
[----:B------:R-:W-:Y:S01]  /*3390*/  ISETP.NE.AND P0, PT, R0, RZ, PT ;  /* 0x000000ff0000720c */ /* 0x000fe20003f05270 */
[----:B------:R-:W-:Y:S01]  /*33a0*/  IMAD.MOV.U32 R8, RZ, RZ, RZ ;  /* 0x000000ffff087224 */ /* 0x000fe200078e00ff */
[----:B--2---:R-:W-:-:S04]  /*33b0*/  ULEA UR4, UR5, UR4, 0x18 ;  /* 0x0000000405047291 */ /* 0x004fc8000f8ec0ff */
[----:B------:R-:W-:Y:S02]  /*33c0*/  UIADD3 UR5, UPT, UPT, UR4, 0xb8, URZ ;  /* 0x000000b804057890 */ /* 0x000fe4000fffe0ff */
[----:B------:R-:W-:Y:S02]  /*33d0*/  UIADD3 UR8, UPT, UPT, UR4, 0xb0, URZ ;  /* 0x000000b004087890 */ /* 0x000fe4000fffe0ff */
[----:B------:R-:W-:-:S12]  /*33e0*/  UPRMT UR5, URZ, 0x654, UR5 ;  /* 0x00000654ff057896 */ /* 0x000fd80008000005 */
.L_x_42:
[----:B------:R-:W-:Y:S01]  /*33f0*/  SHF.L.U32 R7, R3, 0x1f, RZ ;  /* 0x0000001f03077819 */ /* 0x000fe200000006ff */
[----:B------:R-:W-:Y:S02]  /*3400*/  IMAD.U32 R9, RZ, RZ, UR8 ;  /* 0x00000008ff097e24 */ /* 0x000fe4000f8e00ff */
[----:B------:R-:W-:Y:S01]  /*3410*/  @!P0 IMAD.MOV.U32 R5, RZ, RZ, 0x10 ;  /* 0x00000010ff058424 */ /* 0x000fe200078e00ff */
[----:B------:R-:W2:Y:S02]  /*3420*/  SYNCS.PHASECHK.TRANS64.TRYWAIT P1, [UR4+0xb8], R7 ;  /* 0x0000b807ff0075a7 */ /* 0x000ea40008021104 */
[----:B------:R-:W-:-:S04]  /*3430*/  PRMT R9, R0, 0x654, R9 ;  /* 0x0000065400097816 */ /* 0x000fc80000000009 */
[----:B------:R-:W-:Y:S01]  /*3440*/  SEL R2, R9, R2, !P0 ;  /* 0x0000000209027207 */ /* 0x000fe20004000000 */
[----:B--2---:R-:W-:Y:S06]  /*3450*/  @!P1 BRA `(.L_x_40) ;  /* 0x00000074007c9947 */ /* 0x004fec0003800000 */
.L_x_140:
[----:B------:R-:W-:Y:S01]  /*3460*/  UIADD3 UR6, UPT, UPT, UR4, 0xf0, URZ ;  /* 0x000000f004067890 */ /* 0x000fe2000fffe0ff */
[----:B------:R3:W-:Y:S01]  /*3470*/  @!P0 SYNCS.ARRIVE.TRANS64.RED RZ, [R2+URZ], R5 ;  /* 0x0000000502ff89a7 */ /* 0x0007e200080004ff */
[----:B------:R-:W-:Y:S01]  /*3480*/  UIADD3 UR7, UPT, UPT, UR4, 0xb0, URZ ;  /* 0x000000b004077890 */ /* 0x000fe2000fffe0ff */
[----:B------:R-:W-:-:S08]  /*3490*/  LOP3.LUT R3, R3, 0x1, RZ, 0x3c, !PT ;  /* 0x0000000103037812 */ /* 0x000fd000078e3cff */
[----:B------:R-:W-:Y:S06]  /*34a0*/  UGETNEXTWORKID.BROADCAST [UR6], [UR7] ;  /* 0x00000000060073ca */ /* 0x000fec0008000100 */
[----:B---3--:R-:W-:-:S04]  /*34b0*/  SHF.L.U32 R5, R8, 0x1f, RZ ;  /* 0x0000001f08057819 */ /* 0x008fc800000006ff */
[----:B------:R-:W3:Y:S02]  /*34c0*/  SYNCS.PHASECHK.TRANS64.TRYWAIT P1, [UR4+0xb0], R5 ;  /* 0x0000b005ff0075a7 */ /* 0x000ee40008021104 */
[----:B---3--:R-:W-:Y:S05]  /*34d0*/  @!P1 BRA `(.L_x_41) ;  /* 0x0000007400749947 */ /* 0x008fea0003800000 */
.L_x_142:
[----:B--2---:R-:W2:Y:S01]  /*34e0*/  LDS.128 R4, [UR4+0xf0] ;  /* 0x0000f004ff047984 */ /* 0x004ea20008000c00 */
[----:B------:R-:W-:Y:S01]  /*34f0*/  LOP3.LUT R8, R8, 0x1, RZ, 0x3c, !PT ;  /* 0x0000000108087812 */ /* 0x000fe200078e3cff */
[----:B------:R-:W-:Y:S01]  /*3500*/  @!PT LDS RZ, [RZ] ;  /* 0x00000000fffff984 */ /* 0x000fe20000000800 */
[----:B------:R-:W-:Y:S01]  /*3510*/  @!PT LDS RZ, [RZ] ;  /* 0x00000000fffff984 */ /* 0x000fe20000000800 */
[----:B------:R-:W-:Y:S01]  /*3520*/  @!PT LDS RZ, [RZ] ;  /* 0x00000000fffff984 */ /* 0x000fe20000000800 */
[----:B------:R-:W-:Y:S01]  /*3530*/  @!PT LDS RZ, [RZ] ;  /* 0x00000000fffff984 */ /* 0x000fe20000000800 */
[----:B------:R3:W-:Y:S06]  /*3540*/  MEMBAR.ALL.CTA ;  /* 0x0000000000007992 */ /* 0x0007ec0000008000 */
[----:B---3--:R-:W3:Y:S02]  /*3550*/  FENCE.VIEW.ASYNC.S ;  /* 0x00000000000073c6 */ /* 0x008ee40000000000 */
[----:B---3--:R-:W-:Y:S01]  /*3560*/  SYNCS.ARRIVE.TRANS64.RED.A1T0 RZ, [UR5], RZ ;  /* 0x000000ffffff79a7 */ /* 0x008fe20008100405 */
[----:B--2---:R-:W-:-:S13]  /*3570*/  LOP3.LUT P1, RZ, R6, 0x1, RZ, 0xc0, !PT ;  /* 0x0000000106ff7812 */ /* 0x004fda000782c0ff */
[----:B------:R-:W-:Y:S05]  /*3580*/  @P1 BRA `(.L_x_42) ;  /* 0xfffffffc00981947 */ /* 0x000fea000383ffff */
[----:B------:R-:W-:-:S04]  /*3590*/  SHF.L.U32 R0, R3, 0x1f, RZ ;  /* 0x0000001f03007819 */ /* 0x000fc800000006ff */
[----:B------:R-:W2:Y:S02]  /*35a0*/  SYNCS.PHASECHK.TRANS64 P0, [UR4+0xb8], R0 ;  /* 0x0000b800ff0075a7 */ /* 0x000ea40008001004 */
[----:B-12---:R-:W-:Y:S05]  /*35b0*/  @P0 EXIT ;  /* 0x000000000000094d */ /* 0x006fea0003800000 */
[----:B------:R-:W-:-:S07]  /*35c0*/  MOV R0, UR4 ;  /* 0x0000000400007c02 */ /* 0x000fce0008000f00 */
.L_x_43:
[----:B-1----:R-:W-:-:S04]  /*35d0*/  SHF.L.U32 R5, R3, 0x1f, RZ ;  /* 0x0000001f03057819 */ /* 0x002fc800000006ff */
[----:B------:R1:W2:Y:S03]  /*35e0*/  SYNCS.PHASECHK.TRANS64.TRYWAIT P0, [R0+URZ+0xb8], R5 ;  /* 0x0000b805000075a7 */ /* 0x0002a600080011ff */
[----:B--2---:R-:W-:Y:S05]  /*35f0*/  @!P0 NANOSLEEP.SYNCS 0x989680 ;  /* 0x009896800000895d */ /* 0x004fea0003900000 */
[----:B------:R-:W2:Y:S02]  /*3600*/  @!P0 SYNCS.PHASECHK.TRANS64 P0, [R0+URZ+0xb8], R5 ;  /* 0x0000b805000085a7 */ /* 0x000ea400080010ff */
[----:B--2---:R-:W-:Y:S05]  /*3610*/  @P0 EXIT ;  /* 0x000000000000094d */ /* 0x004fea0003800000 */
[----:B------:R-:W-:Y:S05]  /*3620*/  BRA `(.L_x_43) ;  /* 0xfffffffc00e87947 */ /* 0x000fea000383ffff */
.L_x_39:
[----:B------:R-:W-:-:S09]  /*3630*/  UISETP.NE.AND UP0, UPT, UR18, URZ, UPT ;  /* 0x000000ff1200728c */ /* 0x000fd2000bf05270 */
[----:B------:R-:W-:Y:S05]  /*3640*/  BRA.U UP0, `(.L_x_44) ;  /* 0x0000000d00847547 */ /* 0x000fea000b800000 */
[----:B------:R-:W2:Y:S01]  /*3650*/  S2UR UR7, SR_CgaCtaId ;  /* 0x00000000000779c3 */ /* 0x000ea20000008800 */
[----:B------:R-:W-:Y:S01]  /*3660*/  UMOV UR4, 0x40 ;  /* 0x0000004000047882 */ /* 0x000fe20000000000 */
[----:B------:R-:W-:Y:S01]  /*3670*/  NOP ;  /* 0x0000000000007918 */ /* 0x000fe20000000000 */
[----:B------:R-:W-:Y:S01]  /*3680*/  UMOV UR6, 0x400 ;  /* 0x0000040000067882 */ /* 0x000fe20000000000 */
[----:B--2---:R-:W-:Y:S02]  /*3690*/  ULEA UR5, UR7, UR4, 0x18 ;  /* 0x0000000407057291 */ /* 0x004fe4000f8ec0ff */
[----:B------:R-:W-:-:S07]  /*36a0*/  ULEA UR6, UR7, UR6, 0x18 ;  /* 0x0000000607067291 */ /* 0x000fce000f8ec0ff */
[----:B------:R-:W2:Y:S02]  /*36b0*/  LDS.U8 R0, [UR5+0x1c] ;  /* 0x00001c05ff007984 */ /* 0x000ea40008000000 */
[----:B--2---:R-:W-:-:S13]  /*36c0*/  ISETP.NE.AND P0, PT, R0, RZ, PT ;  /* 0x000000ff0000720c */ /* 0x004fda0003f05270 */
[----:B------:R-:W-:Y:S05]  /*36d0*/  @P0 BRA `(.L_x_45) ;  /* 0x0000000000580947 */ /* 0x000fea0003800000 */
[----:B------:R-:W-:-:S13]  /*36e0*/  ELECT P0, URZ, PT ;  /* 0x0000000000ff782f */ /* 0x000fda0003800000 */
[----:B------:R-:W-:Y:S05]  /*36f0*/  @!P0 BRA `(.L_x_46) ;  /* 0x0000000000608947 */ /* 0x000fea0003800000 */
[----:B------:R-:W-:Y:S01]  /*3700*/  UMOV UR4, 0x10 ;  /* 0x0000001000047882 */ /* 0x000fe20000000000 */
[----:B------:R-:W-:Y:S01]  /*3710*/  HFMA2 R0, -RZ, RZ, 0, 5.9604644775390625e-08 ;  /* 0x00000001ff007431 */ /* 0x000fe200000001ff */
[----:B------:R-:W-:-:S03]  /*3720*/  MOV R2, 0xffff ;  /* 0x0000ffff00027802 */ /* 0x000fc60000000f00 */
[----:B------:R-:W-:Y:S04]  /*3730*/  DEPBAR.LE SB2, 0x36 ;  /* 0x0000ad800000791a */ /* 0x000fe80000000000 */
[----:B------:R-:W2:Y:S02]  /*3740*/  UTCATOMSWS.FIND_AND_SET.ALIGN UP0, UR4, UR4 ;  /* 0x00000004000475e3 */ /* 0x000ea40008000800 */
[----:B--2---:R-:W-:Y:S01]  /*3750*/  MOV R3, UR4 ;  /* 0x0000000400037c02 */ /* 0x004fe20008000f00 */
[----:B------:R-:W-:Y:S06]  /*3760*/  BRA.U UP0, `(.L_x_47) ;  /* 0x0000000100187547 */ /* 0x000fec000b800000 */
.L_x_48:
[----:B------:R-:W-:Y:S05]  /*3770*/  NANOSLEEP 0x64 ;  /* 0x000000640000795d */ /* 0x000fea0003800000 */
[----:B------:R-:W-:-:S05]  /*3780*/  UMOV UR4, 0x10 ;  /* 0x0000001000047882 */ /* 0x000fca0000000000 */
[----:B------:R-:W-:Y:S04]  /*3790*/  DEPBAR.LE SB2, 0x36 ;  /* 0x0000ad800000791a */ /* 0x000fe80000000000 */
[----:B------:R-:W2:Y:S02]  /*37a0*/  UTCATOMSWS.FIND_AND_SET.ALIGN UP0, UR4, UR4 ;  /* 0x00000004000475e3 */ /* 0x000ea40008000800 */
[----:B--2---:R-:W-:Y:S01]  /*37b0*/  MOV R3, UR4 ;  /* 0x0000000400037c02 */ /* 0x004fe20008000f00 */
[----:B------:R-:W-:Y:S05]  /*37c0*/  BRA.U !UP0, `(.L_x_48) ;  /* 0xfffffffd08e87547 */ /* 0x000fea000b83ffff */
.L_x_47:
[-C--:B------:R-:W-:Y:S02]  /*37d0*/  SHF.L.U32 R2, R2, R3.reuse, RZ ;  /* 0x0000000302027219 */ /* 0x080fe400000006ff */
[----:B------:R-:W-:Y:S01]  /*37e0*/  SHF.L.U32 R0, R0, R3, RZ ;  /* 0x0000000300007219 */ /* 0x000fe200000006ff */
[----:B------:R-:W-:Y:S02]  /*37f0*/  IMAD.SHL.U32 R3, R3, 0x20, RZ ;  /* 0x0000002003037824 */ /* 0x000fe400078e00ff */
[----:B------:R2:W-:Y:S04]  /*3800*/  ATOMS.OR RZ, [UR5+0x14], R2 ;  /* 0x00001402ffff798c */ /* 0x0005e8000b000005 */
[----:B------:R2:W-:Y:S04]  /*3810*/  ATOMS.OR RZ, [UR5+0x18], R0 ;  /* 0x00001800ffff798c */ /* 0x0005e8000b000005 */
[----:B------:R2:W-:Y:S01]  /*3820*/  STS [UR6+0x100], R3 ;  /* 0x00010003ff007988 */ /* 0x0005e20008000806 */
[----:B------:R-:W-:Y:S05]  /*3830*/  BRA `(.L_x_46) ;  /* 0x0000000000107947 */ /* 0x000fea0003800000 */
.L_x_45:
[----:B------:R-:W-:Y:S02]  /*3840*/  MOV R0, 0xffffffff ;  /* 0xffffffff00007802 */ /* 0x000fe40000000f00 */
[----:B------:R-:W-:-:S03]  /*3850*/  MOV R2, 0x3880 ;  /* 0x0000388000027802 */ /* 0x000fc60000000f00 */
[----:B------:R2:W-:Y:S04]  /*3860*/  STS [UR6+0x100], R0 ;  /* 0x00010000ff007988 */ /* 0x0005e80008000806 */
[----:B-12--5:R-:W-:Y:S05]  /*3870*/  CALL.REL.NOINC `($__internal_1_$__cuda_sm10x_tcgen05_guardrail_trap_phase_invalid_during_alloc) ;  /* 0x0000007800807944 */ /* 0x026fea0003c00000 */
.L_x_46:
[----:B------:R-:W-:Y:S05]  /*3880*/  WARPSYNC.ALL ;  /* 0x0000000000007948 */ /* 0x000fea0003800000 */
[----:B------:R-:W3:Y:S01]  /*3890*/  S2UR UR4, SR_CgaCtaId ;  /* 0x00000000000479c3 */ /* 0x000ee20000008800 */
[----:B------:R-:W-:Y:S01]  /*38a0*/  UMOV UR21, 0x400 ;  /* 0x0000040000157882 */ /* 0x000fe20000000000 */
[----:B------:R-:W-:-:S06]  /*38b0*/  NOP ;  /* 0x0000000000007918 */ /* 0x000fcc0000000000 */
[----:B------:R-:W-:Y:S06]  /*38c0*/  BAR.ARV 0x6, 0xa0 ;  /* 0x0182800000007b1d */ /* 0x000fec0000002000 */
[----:B------:R-:W4:Y:S01]  /*38d0*/  LDCU UR5, c[0x0][0x394] ;  /* 0x00007280ff0577ac */ /* 0x000f220008000800 */
[----:B------:R-:W-:Y:S01]  /*38e0*/  IMAD.MOV.U32 R8, RZ, RZ, 0x1 ;  /* 0x00000001ff087424 */ /* 0x000fe200078e00ff */
[----:B------:R-:W1:Y:S01]  /*38f0*/  LDCU UR7, c[0x0][0x394] ;  /* 0x00007280ff0777ac */ /* 0x000e620008000800 */
[----:B------:R-:W-:Y:S01]  /*3900*/  UMOV UR24, URZ ;  /* 0x000000ff00187c82 */ /* 0x000fe20008000000 */
[----:B------:R-:W-:Y:S01]  /*3910*/  UMOV UR18, URZ ;  /* 0x000000ff00127c82 */ /* 0x000fe20008000000 */
[----:B---3--:R-:W-:Y:S01]  /*3920*/  ULEA UR21, UR4, UR21, 0x18 ;  /* 0x0000001504157291 */ /* 0x008fe2000f8ec0ff */
[----:B------:R-:W-:Y:S01]  /*3930*/  UMOV UR32, 0x0 ;  /* 0x0000000000207882 */ /* 0x000fe20000000000 */
[----:B------:R-:W-:-:S02]  /*3940*/  UMOV UR33, 0x8218490 ;  /* 0x0821849000217882 */ /* 0x000fc40000000000 */
[----:B------:R-:W-:Y:S02]  /*3950*/  UIADD3 UR4, UPT, UPT, UR21, 0x8400, URZ ;  /* 0x0000840015047890 */ /* 0x000fe4000fffe0ff */
[----:B------:R-:W-:Y:S02]  /*3960*/  UIADD3 UR6, UPT, UPT, UR21, 0x20400, URZ ;  /* 0x0002040015067890 */ /* 0x000fe4000fffe0ff */
[----:B----4-:R-:W-:Y:S01]  /*3970*/  UIADD3 UR5, UPT, UPT, UR5, 0x3f, URZ ;  /* 0x0000003f05057890 */ /* 0x010fe2000fffe0ff */
[----:B------:R-:W2:Y:S01]  /*3980*/  LDS R9, [UR21+0x100] ;  /* 0x00010015ff097984 */ /* 0x000ea20008000800 */
[----:B------:R-:W-:Y:S02]  /*3990*/  USHF.R.U32.HI UR22, URZ, 0x4, UR4 ;  /* 0x00000004ff167899 */ /* 0x000fe40008011604 */
[----:B------:R-:W-:Y:S02]  /*39a0*/  USHF.R.S32.HI UR34, URZ, 0x1f, UR5 ;  /* 0x0000001fff227899 */ /* 0x000fe40008011405 */
[----:B------:R-:W-:-:S02]  /*39b0*/  USHF.R.U32.HI UR4, URZ, 0x4, UR6 ;  /* 0x00000004ff047899 */ /* 0x000fc40008011606 */
[----:B------:R-:W-:Y:S02]  /*39c0*/  ULEA.HI UR34, UR34, UR5, URZ, 0x6 ;  /* 0x0000000522227291 */ /* 0x000fe4000f8f30ff */
[----:B------:R-:W-:Y:S02]  /*39d0*/  UIADD3 UR35, UPT, UPT, UR21, 0xb8, URZ ;  /* 0x000000b815237890 */ /* 0x000fe4000fffe0ff */
[----:B------:R-:W-:Y:S02]  /*39e0*/  USHF.R.S32.HI UR34, URZ, 0x6, UR34 ;  /* 0x00000006ff227899 */ /* 0x000fe40008011422 */
[----:B------:R-:W-:Y:S02]  /*39f0*/  ULOP3.LUT UR22, UR22, 0x3fff, URZ, 0xc0, !UPT ;  /* 0x00003fff16167892 */ /* 0x000fe4000f8ec0ff */
[----:B------:R-:W-:Y:S02]  /*3a00*/  UISETP.LT.AND UP0, UPT, UR34, 0x1, UPT ;  /* 0x000000012200788c */ /* 0x000fe4000bf01270 */
[----:B------:R-:W-:-:S02]  /*3a10*/  ULOP3.LUT UR4, UR4, 0x3fff, URZ, 0xc0, !UPT ;  /* 0x00003fff04047892 */ /* 0x000fc4000f8ec0ff */
[----:B------:R-:W-:Y:S02]  /*3a20*/  USEL UR36, UR34, 0x1, !UP0 ;  /* 0x0000000122247887 */ /* 0x000fe4000c000000 */
[----:B------:R-:W-:Y:S02]  /*3a30*/  UPRMT UR35, URZ, 0x654, UR35 ;  /* 0x00000654ff237896 */ /* 0x000fe40008000023 */
[----:B------:R-:W-:Y:S02]  /*3a40*/  ULOP3.LUT UR22, UR22, 0x2000000, URZ, 0xfc, !UPT ;  /* 0x0200000016167892 */ /* 0x000fe4000f8efcff */
[----:B------:R-:W-:Y:S02]  /*3a50*/  ULOP3.LUT UR23, UR4, 0x2000000, URZ, 0xfc, !UPT ;  /* 0x0200000004177892 */ /* 0x000fe4000f8efcff */
[----:B------:R-:W-:Y:S02]  /*3a60*/  UIADD3 UR36, UPT, UPT, -UR36, URZ, URZ ;  /* 0x000000ff24247290 */ /* 0x000fe4000fffe1ff */
[----:B-1----:R-:W-:Y:S01]  /*3a70*/  UISETP.GE.AND UP4, UPT, UR7, 0x1, UPT ;  /* 0x000000010700788c */ /* 0x002fe2000bf86270 */
[----:B------:R-:W-:Y:S01]  /*3a80*/  UMOV UR30, 0x0 ;  /* 0x00000000001e7882 */ /* 0x000fe20000000000 */
[----:B------:R-:W-:Y:S01]  /*3a90*/  UMOV UR31, 0x8218490 ;  /* 0x08218490001f7882 */ /* 0x000fe20000000000 */
[----:B------:R-:W-:Y:S01]  /*3aa0*/  UMOV UR28, 0x0 ;  /* 0x00000000001c7882 */ /* 0x000fe20000000000 */
[----:B------:R-:W-:Y:S01]  /*3ab0*/  UMOV UR29, 0x8218490 ;  /* 0x08218490001d7882 */ /* 0x000fe20000000000 */
[----:B------:R-:W-:Y:S01]  /*3ac0*/  UMOV UR26, 0x0 ;  /* 0x00000000001a7882 */ /* 0x000fe20000000000 */
[----:B------:R-:W-:Y:S01]  /*3ad0*/  UMOV UR27, 0x8218490 ;  /* 0x08218490001b7882 */ /* 0x000fe20000000000 */
[C---:B--2---:R-:W-:Y:S01]  /*3ae0*/  VIADD R3, R9.reuse, 0x80 ;  /* 0x0000008009037836 */ /* 0x044fe20000000000 */
[----:B------:R-:W-:-:S04]  /*3af0*/  LOP3.LUT R2, R9, 0xffff, RZ, 0xc0, !PT ;  /* 0x0000ffff09027812 */ /* 0x000fc800078ec0ff */
[----:B------:R-:W-:-:S05]  /*3b00*/  LOP3.LUT R3, R3, 0xffff, RZ, 0xc0, !PT ;  /* 0x0000ffff03037812 */ /* 0x000fca00078ec0ff */
[----:B------:R1:W-:Y:S02]  /*3b10*/  STL.64 [R1], R2 ;  /* 0x0000000201007387 */ /* 0x0003e40000100a00 */
[----:B-1----:R-:W-:-:S07]  /*3b20*/  CS2R R2, SRZ ;  /* 0x0000000000027805 */ /* 0x002fce000001ff00 */
.L_x_55:
[----:B-1----:R-:W-:-:S04]  /*3b30*/  SHF.L.U32 R5, R3, 0x1f, RZ ;  /* 0x0000001f03057819 */ /* 0x002fc800000006ff */
[----:B------:R-:W1:Y:S02]  /*3b40*/  SYNCS.PHASECHK.TRANS64.TRYWAIT P0, [UR21+0xb0], R5 ;  /* 0x0000b005ff0075a7 */ /* 0x000e640008001115 */
[----:B-12-4-:R-:W-:Y:S05]  /*3b50*/  @!P0 BRA `(.L_x_49) ;  /* 0x0000006c00ec8947 */ /* 0x016fea0003800000 */
.L_x_144:
[----:B-1----:R-:W1:Y:S01]  /*3b60*/  LDS.128 R4, [UR21+0xf0] ;  /* 0x0000f015ff047984 */ /* 0x002e620008000c00 */
[----:B------:R-:W-:Y:S01]  /*3b70*/  ULEA UR25, UR24, UR21, 0x3 ;  /* 0x0000001518197291 */ /* 0x000fe2000f8e18ff */
[----:B------:R-:W-:Y:S01]  /*3b80*/  SHF.L.U32 R0, R8, 0x1f, RZ ;  /* 0x0000001f08007819 */ /* 0x000fe200000006ff */
[----:B------:R-:W-:Y:S01]  /*3b90*/  @!PT LDS RZ, [RZ] ;  /* 0x00000000fffff984 */ /* 0x000fe20000000800 */
[----:B------:R-:W-:Y:S01]  /*3ba0*/  @!PT LDS RZ, [RZ] ;  /* 0x00000000fffff984 */ /* 0x000fe20000000800 */
[----:B------:R-:W-:Y:S01]  /*3bb0*/  @!PT LDS RZ, [RZ] ;  /* 0x00000000fffff984 */ /* 0x000fe20000000800 */
[----:B------:R-:W-:Y:S01]  /*3bc0*/  @!PT LDS RZ, [RZ] ;  /* 0x00000000fffff984 */ /* 0x000fe20000000800 */
[----:B------:R2:W-:Y:S06]  /*3bd0*/  MEMBAR.ALL.CTA ;  /* 0x0000000000007992 */ /* 0x0005ec0000008000 */
[----:B--2---:R-:W2:Y:S02]  /*3be0*/  FENCE.VIEW.ASYNC.S ;  /* 0x00000000000073c6 */ /* 0x004ea40000000000 */
[----:B--2---:R-:W-:Y:S01]  /*3bf0*/  SYNCS.ARRIVE.TRANS64.RED.A1T0 RZ, [UR35], RZ ;  /* 0x000000ffffff79a7 */ /* 0x004fe20008100423 */
[----:B------:R-:W2:Y:S01]  /*3c00*/  SYNCS.PHASECHK.TRANS64.TRYWAIT P0, [UR25+0xd0], R0 ;  /* 0x0000d000ff0075a7 */ /* 0x000ea20008001119 */
[----:B-1----:R-:W-:Y:S01]  /*3c10*/  LOP3.LUT P3, RZ, R6, 0x1, RZ, 0xc0, !PT ;  /* 0x0000000106ff7812 */ /* 0x002fe2000786c0ff */
[----:B--2---:R-:W-:-:S12]  /*3c20*/  @!P0 BRA `(.L_x_50) ;  /* 0x0000006c00d08947 */ /* 0x004fd80003800000 */
.L_x_146:
[----:B------:R-:W-:Y:S05]  /*3c30*/  BRA.U !UP4, `(.L_x_51) ;  /* 0x000000010cf87547 */ /* 0x000fea000b800000 */
[----:B-1----:R-:W-:Y:S01]  /*3c40*/  IMAD.U32 R0, RZ, RZ, UR24 ;  /* 0x00000018ff007e24 */ /* 0x002fe2000f8e00ff */
[----:B------:R-:W-:-:S04]  /*3c50*/  ULEA UR4, UR18, UR21, 0x3 ;  /* 0x0000001512047291 */ /* 0x000fc8000f8e18ff */
[----:B------:R-:W-:Y:S02]  /*3c60*/  LEA R4, R0, R1, 0x2 ;  /* 0x0000000100047211 */ /* 0x000fe400078e10ff */
[----:B------:R-:W-:-:S04]  /*3c70*/  SHF.L.U32 R0, R2, 0x1f, RZ ;  /* 0x0000001f02007819 */ /* 0x000fc800000006ff */
[----:B------:R-:W5:Y:S01]  /*3c80*/  LDL R4, [R4] ;  /* 0x0000000004047983 */ /* 0x000f620000100800 */
[----:B------:R1:W2:Y:S01]  /*3c90*/  SYNCS.PHASECHK.TRANS64.TRYWAIT P2, [UR4], R0 ;  /* 0x00000000ff0075a7 */ /* 0x0002a20008041104 */
[----:B------:R-:W-:Y:S01]  /*3ca0*/  UPLOP3.LUT UP2, UPT, UPT, UPT, UPT, 0x40, 0x4 ;  /* 0x000000000004789c */ /* 0x000fe20003f4e870 */
[----:B------:R-:W-:Y:S01]  /*3cb0*/  UMOV UR20, UR36 ;  /* 0x0000002400147c82 */ /* 0x000fe20008000000 */
[----:B------:R-:W-:Y:S01]  /*3cc0*/  UMOV UR19, UR34 ;  /* 0x0000002200137c82 */ /* 0x000fe20008000000 */
[----:B------:R-:W-:-:S08]  /*3cd0*/  UMOV UR5, UR18 ;  /* 0x0000001200057c82 */ /* 0x000fd00008000000 */
.L_x_54:
[----:B------:R-:W-:Y:S02]  /*3ce0*/  UIADD3 UR20, UPT, UPT, UR20, 0x1, URZ ;  /* 0x0000000114147890 */ /* 0x000fe4000fffe0ff */
[----:B------:R-:W-:Y:S02]  /*3cf0*/  ULEA UR17, UR5, UR21, 0x3 ;  /* 0x0000001505117291 */ /* 0x000fe4000f8e18ff */
[----:B------:R-:W-:Y:S01]  /*3d00*/  UISETP.NE.AND UP3, UPT, UR20, URZ, UPT ;  /* 0x000000ff1400728c */ /* 0x000fe2000bf65270 */
[----:B--234-:R-:W-:Y:S10]  /*3d10*/  @P2 BRA `(.L_x_52) ;  /* 0x00000000000c2947 */ /* 0x01cff40003800000 */
[----:B------:R-:W-:Y:S04]  /*3d20*/  SHF.L.U32 R5, R2, 0x1f, RZ ;  /* 0x0000001f02057819 */ /* 0x000fe800000006ff */
[----:B------:R-:W2:Y:S02]  /*3d30*/  SYNCS.PHASECHK.TRANS64.TRYWAIT P0, [UR17], R5 ;  /* 0x00000005ff0075a7 */ /* 0x000ea40008001111 */
[----:B--2---:R-:W-:Y:S05]  /*3d40*/  @!P0 BRA `(.L_x_53) ;  /* 0x0000006c00a08947 */ /* 0x004fea0003800000 */
.L_x_52:
[----:B------:R-:W-:Y:S01]  /*3d50*/  UISETP.NE.AND UP0, UPT, UR19, 0x1, UPT ;  /* 0x000000011300788c */ /* 0x000fe2000bf05270 */
[----:B------:R-:W-:Y:S01]  /*3d60*/  PLOP3.LUT P2, PT, PT, PT, PT, 0x80, 0x8 ;  /* 0x000000000008781c */ /* 0x000fe20003f4f070 */
[----:B------:R-:W-:Y:S01]  /*3d70*/  UIADD3 UR4, UPT, UPT, UR5, 0x1, URZ ;  /* 0x0000000105047890 */ /* 0x000fe2000fffe0ff */
[----:B------:R-:W-:Y:S11]  /*3d80*/  ELECT P1, URZ, PT ;  /* 0x0000000000ff782f */ /* 0x000ff60003820000 */
[----:B------:R-:W-:Y:S02]  /*3d90*/  @!UPT UIADD3 URZ, UPT, UPT, URZ, URZ, URZ ;  /* 0x000000fffffff290 */ /* 0x000fe4000fffe0ff */
[----:B-----5:R-:W-:Y:S01]  /*3da0*/  @P1 R2UR.BROADCAST UR8, R4 ;  /* 0x00000000040812ca */ /* 0x020fe200008e0000 */
[----:B------:R-:W-:Y:S01]  /*3db0*/  UISETP.NE.AND UP1, UPT, UR4, 0x6, UPT ;  /* 0x000000060400788c */ /* 0x000fe2000bf25270 */
[----:B------:R-:W-:Y:S01]  /*3dc0*/  PLOP3.LUT P0, PT, PT, PT, UP0, 0x80, 0x8 ;  /* 0x000000000008781c */ /* 0x000fe20003f0f008 */
[----:B------:R-:W-:Y:S02]  /*3dd0*/  ULEA UR10, UR5, UR23, 0xa ;  /* 0x00000017050a7291 */ /* 0x000fe4000f8e50ff */
[----:B------:R-:W-:Y:S02]  /*3de0*/  USEL UR6, URZ, 0x1, UP1 ;  /* 0x00000001ff067887 */ /* 0x000fe40008800000 */
[----:B------:R-:W-:Y:S02]  /*3df0*/  USEL UR18, UR4, URZ, UP1 ;  /* 0x000000ff04127287 */ /* 0x000fe40008800000 */
[----:B------:R-:W-:Y:S02]  /*3e00*/  ULEA UR14, UR5, UR22, 0xa ;  /* 0x00000016050e7291 */ /* 0x000fe4000f8e50ff */
[----:B------:R-:W-:Y:S01]  /*3e10*/  @UP0 ULEA UR4, UR18, UR21, 0x3 ;  /* 0x0000001512040291 */ /* 0x000fe2000f8e18ff */
[----:B------:R-:W-:Y:S01]  /*3e20*/  LOP3.LUT R2, R2, UR6, RZ, 0x3c, !PT ;  /* 0x0000000602027c12 */ /* 0x000fe2000f8e3cff */
[----:B------:R-:W-:Y:S02]  /*3e30*/  UIADD3 UR6, UPT, UPT, UR10, 0x80, URZ ;  /* 0x000000800a067890 */ /* 0x000fe4000fffe0ff */
[----:B------:R-:W-:Y:S01]  /*3e40*/  UIADD3 UR12, UPT, UPT, UR10, 0x100, URZ ;  /* 0x000001000a0c7890 */ /* 0x000fe2000fffe0ff */
[----:B-1----:R-:W-:Y:S01]  /*3e50*/  @P0 SHF.L.U32 R0, R2, 0x1f, RZ ;  /* 0x0000001f02000819 */ /* 0x002fe200000006ff */
[----:B------:R-:W-:Y:S01]  /*3e60*/  UIADD3 UR19, UPT, UPT, UR19, -0x1, URZ ;  /* 0xffffffff13137890 */ /* 0x000fe2000fffe0ff */
[----:B------:R-:W-:Y:S02]  /*3e70*/  UMOV UR11, 0x40004040 ;  /* 0x40004040000b7882 */ /* 0x000fe40000000000 */
[----:B------:R3:W4:Y:S01]  /*3e80*/  @P0 SYNCS.PHASECHK.TRANS64.TRYWAIT P2, [UR4], R0 ;  /* 0x00000000ff0005a7 */ /* 0x0007220008041104 */
[----:B------:R-:W-:Y:S11]  /*3e90*/  ELECT P0, URZ, PT ;  /* 0x0000000000ff782f */ /* 0x000ff60003800000 */
[----:B------:R-:W-:Y:S02]  /*3ea0*/  @!UPT UIADD3 URZ, UPT, UPT, URZ, URZ, URZ ;  /* 0x000000fffffff290 */ /* 0x000fe4000fffe0ff */
[C---:B------:R-:W-:Y:S01]  /*3eb0*/  @P0 R2UR.BROADCAST UR16, R4.reuse ;  /* 0x00000000041002ca */ /* 0x040fe200008e0000 */
[----:B------:R-:W-:Y:S01]  /*3ec0*/  UIADD3 UR4, UPT, UPT, UR14, 0x80, URZ ;  /* 0x000000800e047890 */ /* 0x000fe2000fffe0ff */
[----:B------:R-:W-:Y:S01]  /*3ed0*/  ELECT P0, URZ, PT ;  /* 0x0000000000ff782f */ /* 0x000fe20003800000 */
[----:B------:R-:W-:Y:S01]  /*3ee0*/  UMOV UR15, 0x40004040 ;  /* 0x40004040000f7882 */ /* 0x000fe20000000000 */
[----:B------:R-:W-:Y:S01]  /*3ef0*/  UMOV UR7, 0x40004040 ;  /* 0x4000404000077882 */ /* 0x000fe20000000000 */
[----:B------:R1:W-:Y:S01]  /*3f00*/  UTCHMMA gdesc[UR14], gdesc[UR10], tmem[UR8], tmem[UR32], idesc[UR33], UP2 ;  /* 0x00ff200a0e0075ea */ /* 0x0003e20009000008 */
[----:B------:R-:W-:Y:S01]  /*3f10*/  UPLOP3.LUT UP2, UPT, UPT, UPT, UPT, 0x80, 0x8 ;  /* 0x000000000008789c */ /* 0x000fe20003f4f070 */
[----:B------:R-:W-:Y:S01]  /*3f20*/  UMOV UR5, 0x40004040 ;  /* 0x4000404000057882 */ /* 0x000fe20000000000 */
[----:B------:R-:W-:Y:S01]  /*3f30*/  UMOV UR13, 0x40004040 ;  /* 0x40004040000d7882 */ /* 0x000fe20000000000 */
[----:B------:R-:W-:Y:S04]  /*3f40*/  UMOV UR9, 0x40004040 ;  /* 0x4000404000097882 */ /* 0x000fe80000000000 */
[----:B------:R2:W-:Y:S01]  /*3f50*/  UTCHMMA gdesc[UR4], gdesc[UR6], tmem[UR16], tmem[UR30], idesc[UR31], UPT ;  /* 0x00ff1e06040075ea */ /* 0x0005e2000b800010 */
[----:B-1----:R-:W-:Y:S01]  /*3f60*/  UIADD3 UR8, UPT, UPT, UR14, 0x100, URZ ;  /* 0x000001000e087890 */ /* 0x002fe2000fffe0ff */
[C---:B------:R-:W-:Y:S02]  /*3f70*/  @P0 R2UR.BROADCAST UR15, R4.reuse ;  /* 0x00000000040f02ca */ /* 0x040fe400008e0000 */
[----:B------:R-:W-:Y:S01]  /*3f80*/  ELECT P0, URZ, PT ;  /* 0x0000000000ff782f */ /* 0x000fe20003800000 */
[----:B------:R-:W-:Y:S02]  /*3f90*/  UIADD3 UR10, UPT, UPT, UR10, 0x180, URZ ;  /* 0x000001800a0a7890 */ /* 0x000fe4000fffe0ff */
[----:B--2---:R-:W-:Y:S10]  /*3fa0*/  UIADD3 UR6, UPT, UPT, UR14, 0x180, URZ ;  /* 0x000001800e067890 */ /* 0x004ff4000fffe0ff */
[----:B------:R-:W-:Y:S01]  /*3fb0*/  @P0 R2UR.BROADCAST UR14, R4 ;  /* 0x00000000040e02ca */ /* 0x000fe200008e0000 */
[----:B------:R-:W-:Y:S01]  /*3fc0*/  UIADD3 UR4, UPT, UPT, UR17, 0x30, URZ ;  /* 0x0000003011047890 */ /* 0x000fe2000fffe0ff */
[----:B------:R-:W-:Y:S01]  /*3fd0*/  UMOV UR5, UR18 ;  /* 0x0000001200057c82 */ /* 0x000fe20008000000 */
[----:B------:R3:W-:Y:S10]  /*3fe0*/  UTCHMMA gdesc[UR8], gdesc[UR12], tmem[UR15], tmem[UR28], idesc[UR29], UPT ;  /* 0x00ff1c0c080075ea */ /* 0x0007f4000b80000f */
[----:B------:R3:W-:Y:S01]  /*3ff0*/  UTCHMMA gdesc[UR6], gdesc[UR10], tmem[UR14], tmem[UR26], idesc[UR27], UPT ;  /* 0x00ff1a0a060075ea */ /* 0x0007e2000b80000e */
[----:B------:R3:W-:Y:S01]  /*4000*/  UTCBAR [UR4], URZ ;  /* 0x000000ff040073e9 */ /* 0x0007e200080000ff */
[----:B------:R-:W-:Y:S05]  /*4010*/  BRA.U UP3, `(.L_x_54) ;  /* 0xfffffffd03307547 */ /* 0x000fea000b83ffff */
.L_x_51:
[----:B---3--:R-:W-:Y:S01]  /*4020*/  UIADD3 UR4, UPT, UPT, UR24, 0x1, URZ ;  /* 0x0000000118047890 */ /* 0x008fe2000fffe0ff */
[----:B------:R-:W-:Y:S01]  /*4030*/  LOP3.LUT R3, R3, 0x1, RZ, 0x3c, !PT ;  /* 0x0000000103037812 */ /* 0x000fe200078e3cff */
[----:B------:R-:W-:Y:S02]  /*4040*/  UIADD3 UR5, UPT, UPT, UR25, 0xc0, URZ ;  /* 0x000000c019057890 */ /* 0x000fe4000fffe0ff */
[----:B------:R-:W-:-:S04]  /*4050*/  UISETP.NE.AND UP0, UPT, UR4, 0x2, UPT ;  /* 0x000000020400788c */ /* 0x000fc8000bf05270 */
[----:B------:R-:W-:Y:S02]  /*4060*/  USEL UR6, URZ, 0x1, UP0 ;  /* 0x00000001ff067887 */ /* 0x000fe40008000000 */
[----:B------:R-:W-:Y:S01]  /*4070*/  USEL UR24, UR4, URZ, UP0 ;  /* 0x000000ff04187287 */ /* 0x000fe20008000000 */
[----:B------:R2:W-:Y:S03]  /*4080*/  UTCBAR [UR5], URZ ;  /* 0x000000ff050073e9 */ /* 0x0005e600080000ff */
[----:B------:R-:W-:Y:S01]  /*4090*/  LOP3.LUT R8, R8, UR6, RZ, 0x3c, !PT ;  /* 0x0000000608087c12 */ /* 0x000fe2000f8e3cff */
[----:B------:R-:W-:Y:S07]  /*40a0*/  @P3 BRA `(.L_x_55) ;  /* 0xfffffff800a03947 */ /* 0x000fee000383ffff */
[----:B------:R-:W3:Y:S01]  /*40b0*/  S2UR UR6, SR_CgaCtaId ;  /* 0x00000000000679c3 */ /* 0x000ee20000008800 */
[----:B------:R-:W-:Y:S01]  /*40c0*/  ELECT P0, URZ, PT ;  /* 0x0000000000ff782f */ /* 0x000fe20003800000 */
[----:B-1----:R-:W-:Y:S01]  /*40d0*/  IMAD.MOV.U32 R0, RZ, RZ, 0x1 ;  /* 0x00000001ff007424 */ /* 0x002fe200078e00ff */
[----:B------:R-:W-:Y:S01]  /*40e0*/  UIADD3 UR21, UPT, UPT, UR21, 0xd0, URZ ;  /* 0x000000d015157890 */ /* 0x000fe2000fffe0ff */
[----:B------:R-:W-:Y:S01]  /*40f0*/  SHF.L.U32 R3, R8, 0x1f, RZ ;  /* 0x0000001f08037819 */ /* 0x000fe200000006ff */
[----:B------:R-:W-:-:S03]  /*4100*/  UMOV UR4, 0x40 ;  /* 0x0000004000047882 */ /* 0x000fc60000000000 */
[----:B------:R-:W-:Y:S01]  /*4110*/  UVIRTCOUNT.DEALLOC.SMPOOL 0x80 ;  /* 0x000000800000784c */ /* 0x000fe20000000000 */
[----:B---3--:R-:W-:Y:S02]  /*4120*/  ULEA UR6, UR6, UR4, 0x18 ;  /* 0x0000000406067291 */ /* 0x008fe4000f8ec0ff */
[----:B------:R-:W-:-:S07]  /*4130*/  ULEA UR4, UR24, UR21, 0x3 ;  /* 0x0000001518047291 */ /* 0x000fce000f8e18ff */
[----:B------:R1:W-:Y:S02]  /*4140*/  @P0 STS.U8 [UR6+0x1c], R0 ;  /* 0x00001c00ff000988 */ /* 0x0003e40008000006 */
[----:B------:R-:W3:Y:S02]  /*4150*/  SYNCS.PHASECHK.TRANS64.TRYWAIT P0, [UR4], R3 ;  /* 0x00000003ff0075a7 */ /* 0x000ee40008001104 */
[----:B-1-3--:R-:W-:Y:S05]  /*4160*/  @!P0 BRA `(.L_x_56) ;  /* 0x0000006800b08947 */ /* 0x00afea0003800000 */
.L_x_149:
[----:B------:R-:W-:-:S04]  /*4170*/  UIADD3 UR4, UPT, UPT, UR24, 0x1, URZ ;  /* 0x0000000118047890 */ /* 0x000fc8000fffe0ff */
[----:B------:R-:W-:-:S04]  /*4180*/  UISETP.NE.AND UP0, UPT, UR4, 0x2, UPT ;  /* 0x000000020400788c */ /* 0x000fc8000bf05270 */
[----:B--2---:R-:W-:Y:S02]  /*4190*/  USEL UR5, URZ, 0x1, UP0 ;  /* 0x00000001ff057887 */ /* 0x004fe40008000000 */
[----:B------:R-:W-:-:S04]  /*41a0*/  USEL UR4, UR4, URZ, UP0 ;  /* 0x000000ff04047287 */ /* 0x000fc80008000000 */
[----:B------:R-:W-:Y:S01]  /*41b0*/  ULEA UR4, UR4, UR21, 0x3 ;  /* 0x0000001504047291 */ /* 0x000fe2000f8e18ff */
[----:B-1----:R-:W-:-:S04]  /*41c0*/  LOP3.LUT R3, R8, UR5, RZ, 0x3c, !PT ;  /* 0x0000000508037c12 */ /* 0x002fc8000f8e3cff */
[----:B------:R-:W-:-:S04]  /*41d0*/  SHF.L.U32 R3, R3, 0x1f, RZ ;  /* 0x0000001f03037819 */ /* 0x000fc800000006ff */
[----:B------:R-:W1:Y:S02]  /*41e0*/  SYNCS.PHASECHK.TRANS64.TRYWAIT P0, [UR4], R3 ;  /* 0x00000003ff0075a7 */ /* 0x000e640008001104 */
[----:B-1----:R-:W-:Y:S05]  /*41f0*/  @!P0 BRA `(.L_x_57) ;  /* 0x0000006800a48947 */ /* 0x002fea0003800000 */
.L_x_151:
[----:B------:R-:W-:Y:S01]  /*4200*/  NOP ;  /* 0x0000000000007918 */ /* 0x000fe20000000000 */
[----:B-1----:R-:W1:Y:S01]  /*4210*/  LDS R0, [UR6+0x14] ;  /* 0x00001406ff007984 */ /* 0x002e620008000800 */
[----:B------:R-:W-:Y:S01]  /*4220*/  LOP3.LUT R2, R9, 0xffff, RZ, 0xc0, !PT ;  /* 0x0000ffff09027812 */ /* 0x000fe200078ec0ff */
[----:B------:R-:W-:Y:S02]  /*4230*/  IMAD.MOV.U32 R3, RZ, RZ, 0xffff ;  /* 0x0000ffffff037424 */ /* 0x000fe400078e00ff */
[----:B------:R-:W-:Y:S01]  /*4240*/  IMAD.MOV.U32 R5, RZ, RZ, 0x1 ;  /* 0x00000001ff057424 */ /* 0x000fe200078e00ff */
[----:B------:R-:W-:-:S04]  /*4250*/  SHF.R.U32.HI R2, RZ, 0x5, R2 ;  /* 0x00000005ff027819 */ /* 0x000fc80000011602 */
[-C--:B------:R-:W-:Y:S02]  /*4260*/  SHF.L.U32 R3, R3, R2.reuse, RZ ;  /* 0x0000000203037219 */ /* 0x080fe400000006ff */
[----:B------:R-:W-:Y:S02]  /*4270*/  SHF.L.U32 R5, R5, R2, RZ ;  /* 0x0000000205057219 */ /* 0x000fe400000006ff */
[----:B-1----:R-:W-:-:S04]  /*4280*/  LOP3.LUT R0, R0, R3, RZ, 0xc0, !PT ;  /* 0x0000000300007212 */ /* 0x002fc800078ec0ff */
[----:B------:R-:W-:-:S13]  /*4290*/  ISETP.NE.AND P0, PT, R0, R3, PT ;  /* 0x000000030000720c */ /* 0x000fda0003f05270 */
[----:B------:R-:W-:Y:S05]  /*42a0*/  @P0 BRA `(.L_x_58) ;  /* 0x00000000005c0947 */ /* 0x000fea0003800000 */
[----:B------:R-:W1:Y:S02]  /*42b0*/  LDS R0, [UR6+0x18] ;  /* 0x00001806ff007984 */ /* 0x000e640008000800 */
[----:B-1----:R-:W-:-:S04]  /*42c0*/  LOP3.LUT R0, R0, R5, RZ, 0xc0, !PT ;  /* 0x0000000500007212 */ /* 0x002fc800078ec0ff */
[----:B------:R-:W-:-:S13]  /*42d0*/  ISETP.NE.AND P0, PT, R0, R5, PT ;  /* 0x000000050000720c */ /* 0x000fda0003f05270 */
[----:B------:R-:W-:Y:S05]  /*42e0*/  @P0 BRA `(.L_x_59) ;  /* 0x0000000000400947 */ /* 0x000fea0003800000 */
[----:B------:R-:W-:Y:S01]  /*42f0*/  R2UR UR4, R3 ;  /* 0x00000000030472ca */ /* 0x000fe200000e0000 */
[----:B------:R-:W1:Y:S01]  /*4300*/  S2R R2, SR_LANEID ;  /* 0x0000000000027919 */ /* 0x000e620000000000 */
[----:B------:R-:W-:-:S04]  /*4310*/  LOP3.LUT R5, RZ, R5, RZ, 0x33, !PT ;  /* 0x00000005ff057212 */ /* 0x000fc800078e33ff */
[----:B------:R-:W2:Y:S07]  /*4320*/  REDUX UR7, R5 ;  /* 0x00000000050773c4 */ /* 0x000eae0000000000 */
[----:B------:R-:W-:-:S03]  /*4330*/  ULOP3.LUT UR5, URZ, UR4, URZ, 0x33, !UPT ;  /* 0x00000004ff057292 */ /* 0x000fc6000f8e33ff */
[----:B------:R-:W-:Y:S02]  /*4340*/  VOTEU.ANY UR4, UPT, PT ;  /* 0x0000000000047886 */ /* 0x000fe400038e0100 */
[----:B------:R-:W-:Y:S01]  /*4350*/  UFLO.U32 UR4, UR4 ;  /* 0x00000004000472bd */ /* 0x000fe200080e0000 */
[----:B------:R-:W-:-:S04]  /*4360*/  IMAD.U32 R0, RZ, RZ, UR5 ;  /* 0x00000005ff007e24 */ /* 0x000fc8000f8e00ff */
[----:B------:R-:W3:Y:S02]  /*4370*/  REDUX UR8, R0 ;  /* 0x00000000000873c4 */ /* 0x000ee40000000000 */
[----:B------:R1:W-:Y:S02]  /*4380*/  UTCATOMSWS.AND URZ, UR5 ;  /* 0x0000000500ff79e3 */ /* 0x0003e40008000000 */
[----:B-1----:R-:W-:Y:S01]  /*4390*/  ISETP.EQ.U32.AND P0, PT, R2, UR4, PT ;  /* 0x0000000402007c0c */ /* 0x002fe2000bf02070 */
[----:B--2---:R-:W-:Y:S02]  /*43a0*/  IMAD.U32 R2, RZ, RZ, UR7 ;  /* 0x00000007ff027e24 */ /* 0x004fe4000f8e00ff */
[----:B---3--:R-:W-:-:S10]  /*43b0*/  IMAD.U32 R3, RZ, RZ, UR8 ;  /* 0x00000008ff037e24 */ /* 0x008fd4000f8e00ff */
[----:B------:R1:W-:Y:S04]  /*43c0*/  @P0 ATOMS.AND RZ, [UR6+0x14], R3 ;  /* 0x00001403ffff098c */ /* 0x0003e8000a800006 */
[----:B------:R1:W-:Y:S01]  /*43d0*/  @P0 ATOMS.AND RZ, [UR6+0x18], R2 ;  /* 0x00001802ffff098c */ /* 0x0003e2000a800006 */
[----:B------:R-:W-:Y:S05]  /*43e0*/  BRA `(.L_x_60) ;  /* 0x0000000000147947 */ /* 0x000fea0003800000 */
.L_x_59:
[----:B------:R-:W-:Y:S02]  /*43f0*/  MOV R2, 0x4410 ;  /* 0x0000441000027802 */ /* 0x000fe40000000f00 */
[----:B----45:R-:W-:Y:S05]  /*4400*/  CALL.REL.NOINC `($__internal_0_$__cuda_sm10x_tcgen05_guardrail_trap_col_being_dealloced_not_returned_by_alloc) ;  /* 0x0000006c00907944 */ /* 0x030fea0003c00000 */
[----:B------:R-:W-:Y:S05]  /*4410*/  BRA `(.L_x_60) ;  /* 0x0000000000087947 */ /* 0x000fea0003800000 */
.L_x_58:
[----:B------:R-:W-:Y:S02]  /*4420*/  MOV R2, 0x4440 ;  /* 0x0000444000027802 */ /* 0x000fe40000000f00 */
[----:B----45:R-:W-:Y:S05]  /*4430*/  CALL.REL.NOINC `($__internal_2_$__cuda_sm10x_tcgen05_guardrail_trap_unallocated_columns_being_dealloced) ;  /* 0x0000006c009c7944 */ /* 0x030fea0003c00000 */
.L_x_60:
[----:B------:R-:W-:Y:S01]  /*4440*/  NOP ;  /* 0x0000000000007918 */ /* 0x000fe20000000000 */
[----:B------:R-:W-:Y:S05]  /*4450*/  EXIT ;  /* 0x000000000000794d */ /* 0x000fea0003800000 */
.L_x_44:
[----:B------:R-:W2:Y:S01]  /*4460*/  LDCU UR5, c[0x0][0x384] ;  /* 0x00007080ff0577ac */ /* 0x000ea20008000800 */
[----:B------:R-:W-:Y:S02]  /*4470*/  UISETP.NE.OR UP0, UPT, UR18, 0x3, !UP3 ;  /* 0x000000031200788c */ /* 0x000fe4000df05670 */
[----:B--2---:R-:W-:-:S07]  /*4480*/  UIADD3 UR5, UPT, UPT, UR5, 0x7f, URZ ;  /* 0x0000007f05057890 */ /* 0x004fce000fffe0ff */
[----:B------:R-:W-:Y:S05]  /*4490*/  BRA.U UP0, `(.L_x_61) ;  /* 0x0000001500fc7547 */ /* 0x000fea000b800000 */
[----:B------:R-:W2:Y:S01]  /*44a0*/  LDCU UR57, c[0x0][0x388] ;  /* 0x00007100ff3977ac */ /* 0x000ea20008000800 */
[----:B------:R-:W3:Y:S01]  /*44b0*/  S2UR UR10, SR_CgaCtaId ;  /* 0x00000000000a79c3 */ /* 0x000ee20000008800 */
[----:B------:R-:W-:Y:S01]  /*44c0*/  R2UR UR47, R81 ;  /* 0x00000000512f72ca */ /* 0x000fe200000e0000 */
[----:B------:R-:W-:Y:S01]  /*44d0*/  IMAD.MOV.U32 R10, RZ, RZ, 0x1 ;  /* 0x00000001ff0a7424 */ /* 0x000fe200078e00ff */
[----:B------:R-:W-:Y:S01]  /*44e0*/  USHF.R.S32.HI UR4, URZ, 0x1f, UR5 ;  /* 0x0000001fff047899 */ /* 0x000fe20008011405 */
[----:B------:R-:W-:Y:S01]  /*44f0*/  R2UR UR46, R82 ;  /* 0x00000000522e72ca */ /* 0x000fe200000e0000 */
[----:B------:R-:W4:Y:S01]  /*4500*/  LDCU UR41, c[0x0][0x370] ;  /* 0x00006e00ff2977ac */ /* 0x000f220008000800 */
[----:B------:R-:W-:Y:S02]  /*4510*/  IMAD.MOV.U32 R8, RZ, RZ, RZ ;  /* 0x000000ffff087224 */ /* 0x000fe400078e00ff */
[----:B------:R-:W1:Y:S01]  /*4520*/  LDC.64 R14, c[0x0][0x348] ;  /* 0x0000d200ff0e7b82 */ /* 0x000e620000000a00 */
[----:B------:R-:W-:Y:S01]  /*4530*/  ULEA.HI UR4, UR4, UR5, URZ, 0x7 ;  /* 0x0000000504047291 */ /* 0x000fe2000f8f38ff */
[----:B------:R-:W4:Y:S03]  /*4540*/  LDCU.128 UR32, c[0x0][0xc10] ;  /* 0x00018200ff2077ac */ /* 0x000f260008000c00 */
[----:B------:R-:W-:Y:S01]  /*4550*/  USHF.R.S32.HI UR27, URZ, 0x7, UR4 ;  /* 0x00000007ff1b7899 */ /* 0x000fe20008011404 */
[----:B--2---:R-:W-:Y:S01]  /*4560*/  IMAD.U32 R0, RZ, RZ, UR57 ;  /* 0x00000039ff007e24 */ /* 0x004fe2000f8e00ff */
[----:B------:R-:W2:Y:S04]  /*4570*/  LDCU UR40, c[0x0][0x374] ;  /* 0x00006e80ff2877ac */ /* 0x000ea80008000800 */
[----:B------:R-:W-:Y:S01]  /*4580*/  IMAD.U32 R3, RZ, RZ, UR27 ;  /* 0x0000001bff037e24 */ /* 0x000fe2000f8e00ff */
[----:B------:R-:W-:Y:S01]  /*4590*/  IABS R0, R0 ;  /* 0x0000000000007213 */ /* 0x000fe20000000000 */
[----:B------:R-:W4:Y:S03]  /*45a0*/  LDCU.64 UR4, c[0x0][0x988] ;  /* 0x00013100ff0477ac */ /* 0x000f260008000a00 */
[----:B------:R-:W-:Y:S01]  /*45b0*/  IABS R2, R3 ;  /* 0x0000000300027213 */ /* 0x000fe20000000000 */
[----:B------:R-:W1:Y:S01]  /*45c0*/  LDCU.64 UR30, c[0x0][0x990] ;  /* 0x00013200ff1e77ac */ /* 0x000e620008000a00 */
[----:B------:R-:W-:-:S02]  /*45d0*/  R2UR UR25, R0 ;  /* 0x00000000001972ca */ /* 0x000fc400000e0000 */
[----:B------:R-:W-:Y:S01]  /*45e0*/  R2UR UR26, R2 ;  /* 0x00000000021a72ca */ /* 0x000fe200000e0000 */
[----:B------:R-:W-:Y:S01]  /*45f0*/  UMOV UR20, 0x400 ;  /* 0x0000040000147882 */ /* 0x000fe20000000000 */
[----:B------:R-:W1:Y:S01]  /*4600*/  LDCU UR17, c[0x0][0xc0c] ;  /* 0x00018180ff1177ac */ /* 0x000e620008000800 */
[----:B---3--:R-:W-:Y:S01]  /*4610*/  ULEA UR20, UR10, UR20, 0x18 ;  /* 0x000000140a147291 */ /* 0x008fe2000f8ec0ff */
[----:B------:R-:W3:Y:S07]  /*4620*/  LDCU UR58, c[0x0][0xc20] ;  /* 0x00018400ff3a77ac */ /* 0x000eee0008000800 */
[----:B------:R-:W2:Y:S01]  /*4630*/  I2F.RP R4, UR25 ;  /* 0x0000001900047d06 */ /* 0x000ea20008209400 */
[----:B----4-:R-:W-:Y:S01]  /*4640*/  UISETP.NE.U32.AND UP0, UPT, UR4, URZ, UPT ;  /* 0x000000ff0400728c */ /* 0x010fe2000bf05070 */
[----:B------:R-:W4:Y:S01]  /*4650*/  LDCU UR4, c[0x0][0xc30] ;  /* 0x00018600ff0477ac */ /* 0x000f220008000800 */
[----:B------:R-:W4:Y:S05]  /*4660*/  LDCU UR29, c[0x0][0x38c] ;  /* 0x00007180ff1d77ac */ /* 0x000f2a0008000800 */
[----:B------:R-:W3:Y:S01]  /*4670*/  I2F.RP R2, UR26 ;  /* 0x0000001a00027d06 */ /* 0x000ee20008209400 */
[----:B------:R-:W-:-:S02]  /*4680*/  UISETP.NE.AND.EX UP0, UPT, UR5, URZ, UPT, UP0 ;  /* 0x000000ff0500728c */ /* 0x000fc4000bf05300 */
[----:B------:R-:W-:Y:S02]  /*4690*/  UIADD3 UR51, UPT, UPT, UR20, 0x78, URZ ;  /* 0x0000007814337890 */ /* 0x000fe4000fffe0ff */
[----:B------:R-:W-:-:S03]  /*46a0*/  UIADD3 UR38, UPT, UPT, UR20, 0x60, URZ ;  /* 0x0000006014267890 */ /* 0x000fc6000fffe0ff */
[----:B--2---:R-:W2:Y:S01]  /*46b0*/  MUFU.RCP R0, R4 ;  /* 0x0000000400007308 */ /* 0x004ea20000001000 */
[----:B------:R-:W-:Y:S02]  /*46c0*/  UIADD3 UR37, UPT, UPT, UR20, 0x68, URZ ;  /* 0x0000006814257890 */ /* 0x000fe4000fffe0ff */
[----:B------:R-:W-:Y:S02]  /*46d0*/  UIADD3 UR36, UPT, UPT, UR20, 0x70, URZ ;  /* 0x0000007014247890 */ /* 0x000fe4000fffe0ff */
[----:B------:R-:W-:Y:S02]  /*46e0*/  UPRMT UR51, UR10, 0x654, UR51 ;  /* 0x000006540a337896 */ /* 0x000fe40008000033 */
[----:B------:R-:W-:Y:S01]  /*46f0*/  UPRMT UR54, UR10, 0x654, UR38 ;  /* 0x000006540a367896 */ /* 0x000fe20008000026 */
[----:B---3--:R-:W3:Y:S01]  /*4700*/  MUFU.RCP R2, R2 ;  /* 0x0000000200027308 */ /* 0x008ee20000001000 */
[----:B------:R-:W-:Y:S02]  /*4710*/  UPRMT UR53, UR10, 0x654, UR37 ;  /* 0x000006540a357896 */ /* 0x000fe40008000025 */
[----:B------:R-:W-:-:S02]  /*4720*/  UPRMT UR52, UR10, 0x654, UR36 ;  /* 0x000006540a347896 */ /* 0x000fc40008000024 */
[----:B------:R-:W-:Y:S02]  /*4730*/  UIMAD.WIDE.U32 UR12, UR41, UR32, URZ ;  /* 0x00000020290c72a5 */ /* 0x000fe4000f8e00ff */
[----:B------:R-:W-:Y:S01]  /*4740*/  UIMAD.WIDE.U32 UR14, UR40, UR35, URZ ;  /* 0x00000023280e72a5 */ /* 0x000fe2000f8e00ff */
[----:B--2---:R-:W-:Y:S01]  /*4750*/  VIADD R0, R0, 0xffffffe ;  /* 0x0ffffffe00007836 */ /* 0x004fe20000000000 */
[----:B------:R-:W-:Y:S01]  /*4760*/  UMOV UR8, URZ ;  /* 0x000000ff00087c82 */ /* 0x000fe20008000000 */
[----:B------:R-:W-:Y:S02]  /*4770*/  UP2UR UR55, UPR, URZ, 0x1 ;  /* 0x00000001ff377883 */ /* 0x000fe40008000000 */
[----:B-1----:R-:W-:Y:S02]  /*4780*/  UISETP.NE.AND UP0, UPT, UR39, 0x1, UPT ;  /* 0x000000012700788c */ /* 0x002fe4000bf05270 */
[----:B------:R-:W1:Y:S01]  /*4790*/  F2I.FTZ.U32.TRUNC.NTZ R0, R0 ;  /* 0x0000000000007305 */ /* 0x000e62000021f000 */
[----:B------:R-:W-:Y:S01]  /*47a0*/  UISETP.NE.U32.AND UP0, UPT, UR30, URZ, UPT ;  /* 0x000000ff1e00728c */ /* 0x000fe2000bf05070 */
[----:B---3--:R-:W-:Y:S01]  /*47b0*/  VIADD R2, R2, 0xffffffe ;  /* 0x0ffffffe02027836 */ /* 0x008fe20000000000 */
[----:B------:R-:W-:-:S02]  /*47c0*/  UIADD3 UR48, UPT, UPT, UR20, 0xb8, URZ ;  /* 0x000000b814307890 */ /* 0x000fc4000fffe0ff */
[----:B------:R-:W-:Y:S02]  /*47d0*/  UISETP.GE.AND UP3, UPT, UR39, 0x1, UPT ;  /* 0x000000012700788c */ /* 0x000fe4000bf66270 */
[----:B------:R-:W-:Y:S01]  /*47e0*/  UISETP.NE.AND.EX UP5, UPT, UR31, URZ, UPT, UP0 ;  /* 0x000000ff1f00728c */ /* 0x000fe2000bfa5300 */
[----:B------:R-:W2:Y:S01]  /*47f0*/  F2I.FTZ.U32.TRUNC.NTZ R2, R2 ;  /* 0x0000000200027305 */ /* 0x000ea2000021f000 */
[----:B------:R-:W-:Y:S01]  /*4800*/  UMOV UR45, UR13 ;  /* 0x0000000d002d7c82 */ /* 0x000fe20008000000 */
[----:B------:R-:W-:Y:S01]  /*4810*/  UMOV UR44, UR15 ;  /* 0x0000000f002c7c82 */ /* 0x000fe20008000000 */
[----:B------:R-:W-:Y:S02]  /*4820*/  UISETP.NE.AND UP3, UPT, UR17, 0x1, UPT ;  /* 0x000000011100788c */ /* 0x000fe4000bf65270 */
[----:B------:R-:W-:Y:S01]  /*4830*/  UISETP.NE.AND UP0, UPT, UR34, 0x1, UPT ;  /* 0x000000012200788c */ /* 0x000fe2000bf05270 */
[----:B-1----:R-:W-:Y:S01]  /*4840*/  R2UR UR7, R0 ;  /* 0x00000000000772ca */ /* 0x002fe200000e0000 */
[----:B------:R-:W-:Y:S01]  /*4850*/  UPLOP3.LUT UP2, UPT, UPT, UPT, UPT, 0x40, 0x4 ;  /* 0x000000000004789c */ /* 0x000fe20003f4e870 */
[----:B------:R-:W-:Y:S01]  /*4860*/  IABS R0, R3 ;  /* 0x0000000300007213 */ /* 0x000fe20000000000 */
[----:B------:R-:W1:Y:S04]  /*4870*/  LDCU.64 UR18, c[0x0][0xc28] ;  /* 0x00018500ff1277ac */ /* 0x000e680008000a00 */
[----:B------:R-:W-:Y:S01]  /*4880*/  IMAD.MOV R0, RZ, RZ, -R0 ;  /* 0x000000ffff007224 */ /* 0x000fe200078e0a00 */
[----:B--2---:R-:W-:Y:S01]  /*4890*/  R2UR UR9, R2 ;  /* 0x00000000020972ca */ /* 0x004fe200000e0000 */
[----:B------:R-:W-:Y:S01]  /*48a0*/  IMAD.MOV.U32 R2, RZ, RZ, 0x2000 ;  /* 0x00002000ff027424 */ /* 0x000fe200078e00ff */
[----:B------:R-:W-:-:S02]  /*48b0*/  UPRMT UR48, URZ, 0x654, UR48 ;  /* 0x00000654ff307896 */ /* 0x000fc40008000030 */
[----:B------:R-:W-:Y:S01]  /*48c0*/  R2UR UR50, R0 ;  /* 0x00000000003272ca */ /* 0x000fe200000e0000 */
[----:B------:R-:W-:Y:S02]  /*48d0*/  UIADD3 UR5, UPT, UPT, URZ, -UR7, URZ ;  /* 0x80000007ff057290 */ /* 0x000fe4000fffe0ff */
[----:B------:R-:W-:Y:S02]  /*48e0*/  USHF.R.U32.HI UR45, URZ, UR33, UR45 ;  /* 0x00000021ff2d7299 */ /* 0x000fe4000801162d */
[----:B------:R-:W-:Y:S02]  /*48f0*/  UIMAD UR5, UR5, UR25, URZ ;  /* 0x00000019050572a4 */ /* 0x000fe4000f8e02ff */
[----:B------:R-:W-:Y:S02]  /*4900*/  USHF.R.U32.HI UR44, URZ, UR58, UR44 ;  /* 0x0000003aff2c7299 */ /* 0x000fe4000801162c */
[----:B------:R-:W-:Y:S02]  /*4910*/  UIADD3 UR6, UPT, UPT, URZ, -UR9, URZ ;  /* 0x80000009ff067290 */ /* 0x000fe4000fffe0ff */
[----:B----4-:R-:W-:-:S02]  /*4920*/  UISETP.NE.AND UP4, UPT, UR4, 0x1, UPT ;  /* 0x000000010400788c */ /* 0x010fc4000bf85270 */
[----:B------:R-:W-:Y:S02]  /*4930*/  UIMAD UR10, UR6, UR26, URZ ;  /* 0x0000001a060a72a4 */ /* 0x000fe4000f8e02ff */
[----:B------:R-:W-:Y:S01]  /*4940*/  UISETP.NE.AND UP3, UPT, UR57, URZ, UPT ;  /* 0x000000ff3900728c */ /* 0x000fe2000bf65270 */
[----:B------:R-:W-:Y:S01]  /*4950*/  UMOV UR6, URZ ;  /* 0x000000ff00067c82 */ /* 0x000fe20008000000 */
[----:B------:R-:W-:Y:S02]  /*4960*/  UIMAD.WIDE.U32 UR8, UR9, UR10, UR8 ;  /* 0x0000000a090872a5 */ /* 0x000fe4000f8e0008 */
[----:B------:R-:W-:Y:S02]  /*4970*/  UIMAD.WIDE.U32 UR42, UR7, UR5, UR6 ;  /* 0x00000005072a72a5 */ /* 0x000fe4000f8e0006 */
[----:B------:R-:W-:Y:S02]  /*4980*/  UISETP.NE.AND UP0, UPT, UR29, URZ, UPT ;  /* 0x000000ff1d00728c */ /* 0x000fe4000bf05270 */
[----:B------:R-:W-:-:S03]  /*4990*/  UISETP.NE.AND UP6, UPT, UR27, URZ, UPT ;  /* 0x000000ff1b00728c */ /* 0x000fc6000bfc5270 */
[----:B------:R-:W-:Y:S01]  /*49a0*/  UMOV UR42, UR43 ;  /* 0x0000002b002a7c82 */ /* 0x000fe20008000000 */
[----:B-1----:R-:W-:-:S07]  /*49b0*/  UMOV UR43, UR9 ;  /* 0x00000009002b7c82 */ /* 0x002fce0008000000 */
.L_x_72:
[----:B------:R-:W-:Y:S04]  /*49c0*/  SHF.L.U32 R3, R8, 0x1f, RZ ;  /* 0x0000001f08037819 */ /* 0x000fe800000006ff */
[----:B-1----:R-:W1:Y:S02]  /*49d0*/  SYNCS.PHASECHK.TRANS64.TRYWAIT P0, [UR20+0xb0], R3 ;  /* 0x0000b003ff0075a7 */ /* 0x002e640008001114 */
[----:B-1----:R-:W-:Y:S05]  /*49e0*/  @!P0 BRA `(.L_x_62) ;  /* 0x0000006000c08947 */ /* 0x002fea0003800000 */
.L_x_153:
[----:B------:R-:W2:Y:S01]  /*49f0*/  LDS.128 R4, [UR20+0xf0] ;  /* 0x0000f014ff047984 */ /* 0x000ea20008000c00 */
[----:B------:R-:W-:Y:S01]  /*4a00*/  UISETP.GE.AND UP0, UPT, UR39, 0x1, UPT ;  /* 0x000000012700788c */ /* 0x000fe2000bf06270 */
[----:B------:R-:W-:Y:S01]  /*4a10*/  @!PT LDS RZ, [RZ] ;  /* 0x00000000fffff984 */ /* 0x000fe20000000800 */
[----:B------:R-:W-:Y:S01]  /*4a20*/  @!PT LDS RZ, [RZ] ;  /* 0x00000000fffff984 */ /* 0x000fe20000000800 */
[----:B------:R-:W-:Y:S01]  /*4a30*/  @!PT LDS RZ, [RZ] ;  /* 0x00000000fffff984 */ /* 0x000fe20000000800 */
[----:B------:R-:W-:Y:S01]  /*4a40*/  @!PT LDS RZ, [RZ] ;  /* 0x00000000fffff984 */ /* 0x000fe20000000800 */
[----:B------:R3:W-:Y:S06]  /*4a50*/  MEMBAR.ALL.CTA ;  /* 0x0000000000007992 */ /* 0x0007ec0000008000 */
[----:B---3--:R-:W3:Y:S02]  /*4a60*/  FENCE.VIEW.ASYNC.S ;  /* 0x00000000000073c6 */ /* 0x008ee40000000000 */
[----:B---3--:R-:W-:Y:S01]  /*4a70*/  SYNCS.ARRIVE.TRANS64.RED.A1T0 RZ, [UR48], RZ ;  /* 0x000000ffffff79a7 */ /* 0x008fe20008100430 */
[----:B--2---:R-:W-:Y:S11]  /*4a80*/  LOP3.LUT P0, RZ, R6, 0x1, RZ, 0xc0, !PT ;  /* 0x0000000106ff7812 */ /* 0x004ff6000780c0ff */
[----:B------:R-:W-:Y:S02]  /*4a90*/  @!UPT UIADD3 URZ, UPT, UPT, URZ, URZ, URZ ;  /* 0x000000fffffff290 */ /* 0x000fe4000fffe0ff */
[----:B------:R-:W-:Y:S01]  /*4aa0*/  VOTEU.ANY UP3, P0 ;  /* 0x0000000000ff7886 */ /* 0x000fe20000060100 */
[----:B------:R-:W-:Y:S11]  /*4ab0*/  PLOP3.LUT P0, PT, PT, PT, UP3, 0x80, 0x8 ;  /* 0x000000000008781c */ /* 0x000ff60003f0f038 */
[----:B------:R-:W-:Y:S02]  /*4ac0*/  @!UPT UIADD3 URZ, UPT, UPT, URZ, URZ, URZ ;  /* 0x000000fffffff290 */ /* 0x000fe4000fffe0ff */
[----:B-1----:R-:W-:Y:S02]  /*4ad0*/  @P0 MOV R3, R4 ;  /* 0x0000000400030202 */ /* 0x002fe40000000f00 */
[----:B------:R-:W-:Y:S02]  /*4ae0*/  @P0 LOP3.LUT R0, R5, 0xffff, RZ, 0xc0, !PT ;  /* 0x0000ffff05000812 */ /* 0x000fe400078ec0ff */
[----:B------:R-:W-:Y:S02]  /*4af0*/  @P0 R2UR UR5, R3 ;  /* 0x00000000030502ca */ /* 0x000fe400000e0000 */
[----:B------:R-:W-:Y:S11]  /*4b00*/  @P0 R2UR UR4, R0 ;  /* 0x00000000000402ca */ /* 0x000ff600000e0000 */
[----:B------:R-:W-:Y:S02]  /*4b10*/  @UP3 UMOV UR16, UR5 ;  /* 0x0000000500103c82 */ /* 0x000fe40008000000 */
[----:B------:R-:W-:Y:S01]  /*4b20*/  @UP3 UMOV UR15, UR4 ;  /* 0x00000004000f3c82 */ /* 0x000fe20008000000 */
[----:B------:R-:W-:Y:S05]  /*4b30*/  BRA.U !UP0, `(.L_x_63) ;  /* 0x0000000108c07547 */ /* 0x000fea000b800000 */
[----:B------:R-:W-:Y:S02]  /*4b40*/  UIMAD.WIDE.U32 UR8, UR15, UR35, URZ ;  /* 0x000000230f0872a5 */ /* 0x000fe4000f8e00ff */
[----:B------:R-:W-:Y:S02]  /*4b50*/  UP2UR UR14, UPR, URZ, 0x4 ;  /* 0x00000004ff0e7883 */ /* 0x000fe40008000000 */
[----:B------:R-:W-:Y:S02]  /*4b60*/  UISETP.NE.AND UP2, UPT, UR34, 0x1, UPT ;  /* 0x000000012200788c */ /* 0x000fe4000bf45270 */
[----:B------:R-:W-:Y:S02]  /*4b70*/  UIMAD.WIDE.U32 UR10, UR16, UR32, URZ ;  /* 0x00000020100a72a5 */ /* 0x000fe4000f8e00ff */
[----:B------:R-:W-:Y:S02]  /*4b80*/  USEL UR4, UR40, UR44, !UP2 ;  /* 0x0000002c28047287 */ /* 0x000fe4000d000000 */
[----:B------:R-:W-:Y:S02]  /*4b90*/  UISETP.NE.AND UP0, UPT, UR17, 0x1, UPT ;  /* 0x000000011100788c */ /* 0x000fe4000bf05270 */
[----:B------:R-:W-:Y:S02]  /*4ba0*/  UP2UR UR24, UPR, URZ, 0x2 ;  /* 0x00000002ff187883 */ /* 0x000fe40008000000 */
[----:B------:R-:W-:Y:S02]  /*4bb0*/  UISETP.NE.AND UP1, UPT, UR39, 0x1, UPT ;  /* 0x000000012700788c */ /* 0x000fe4000bf25270 */
[----:B------:R-:W-:Y:S02]  /*4bc0*/  UIMAD.WIDE.U32 UR12, UR4, UR18, URZ ;  /* 0x00000012040c72a5 */ /* 0x000fe4000f8e00ff */
[----:B------:R-:W-:Y:S01]  /*4bd0*/  USEL UR7, UR41, UR45, !UP0 ;  /* 0x0000002d29077287 */ /* 0x000fe2000c000000 */
[----:B------:R-:W-:Y:S02]  /*4be0*/  UMOV UR5, UR9 ;  /* 0x0000000900057c82 */ /* 0x000fe40008000000 */
[----:B------:R-:W-:Y:S02]  /*4bf0*/  USHF.R.U32.HI UR6, URZ, UR58, UR5 ;  /* 0x0000003aff067299 */ /* 0x000fe40008011605 */
[----:B------:R-:W-:Y:S02]  /*4c00*/  UIMAD.WIDE.U32 UR22, UR7, UR18, URZ ;  /* 0x00000012071672a5 */ /* 0x000fe4000f8e00ff */
[----:B------:R-:W-:Y:S02]  /*4c10*/  USEL UR6, UR15, UR6, !UP2 ;  /* 0x000000060f067287 */ /* 0x000fe4000d000000 */
[----:B------:R-:W-:Y:S01]  /*4c20*/  UISETP.NE.AND UP2, UPT, UR14, URZ, UPT ;  /* 0x000000ff0e00728c */ /* 0x000fe2000bf45270 */
[----:B------:R-:W-:Y:S01]  /*4c30*/  UMOV UR5, UR11 ;  /* 0x0000000b00057c82 */ /* 0x000fe20008000000 */
[----:B------:R-:W-:Y:S02]  /*4c40*/  UIMAD.WIDE.U32 UR10, UR6, UR18, URZ ;  /* 0x00000012060a72a5 */ /* 0x000fe4000f8e00ff */
[----:B------:R-:W-:Y:S03]  /*4c50*/  USHF.R.U32.HI UR8, URZ, UR33, UR5 ;  /* 0x00000021ff087299 */ /* 0x000fe60008011605 */
[----:B------:R-:W-:Y:S02]  /*4c60*/  UMOV UR5, UR13 ;  /* 0x0000000d00057c82 */ /* 0x000fe40008000000 */
[----:B------:R-:W-:Y:S03]  /*4c70*/  @UP1 USHF.R.U32.HI UR4, URZ, UR19, UR5 ;  /* 0x00000013ff041299 */ /* 0x000fe60008011605 */
[----:B------:R-:W-:Y:S01]  /*4c80*/  UMOV UR5, UR23 ;  /* 0x0000001700057c82 */ /* 0x000fe20008000000 */
[----:B------:R-:W-:Y:S02]  /*4c90*/  UIMAD UR4, UR39, UR4, URZ ;  /* 0x00000004270472a4 */ /* 0x000fe4000f8e02ff */
[----:B------:R-:W-:Y:S02]  /*4ca0*/  @UP1 USHF.R.U32.HI UR7, URZ, UR19, UR5 ;  /* 0x00000013ff071299 */ /* 0x000fe40008011605 */
[----:B------:R-:W-:Y:S02]  /*4cb0*/  USEL UR5, UR16, UR8, !UP0 ;  /* 0x0000000810057287 */ /* 0x000fe4000c000000 */
[----:B------:R-:W-:Y:S02]  /*4cc0*/  UIMAD UR8, UR39, UR7, URZ ;  /* 0x00000007270872a4 */ /* 0x000fe4000f8e02ff */
[----:B------:R-:W-:Y:S03]  /*4cd0*/  UISETP.GE.AND UP0, UPT, UR6, UR4, UPT ;  /* 0x000000040600728c */ /* 0x000fe6000bf06270 */
[----:B------:R-:W-:Y:S01]  /*4ce0*/  UMOV UR4, UR11 ;  /* 0x0000000b00047c82 */ /* 0x000fe20008000000 */
[----:B------:R-:W-:Y:S02]  /*4cf0*/  UISETP.GE.OR UP0, UPT, UR5, UR8, UP0 ;  /* 0x000000080500728c */ /* 0x000fe40008706670 */
[----:B------:R-:W-:Y:S02]  /*4d00*/  USHF.R.U32.HI UR4, URZ, UR19, UR4 ;  /* 0x00000013ff047299 */ /* 0x000fe40008011604 */
[----:B------:R-:W-:Y:S02]  /*4d10*/  UIMAD.WIDE.U32 UR8, UR5, UR18, URZ ;  /* 0x00000012050872a5 */ /* 0x000fe4000f8e00ff */
[----:B------:R-:W-:Y:S04]  /*4d20*/  USEL UR10, UR6, UR4, !UP1 ;  /* 0x00000004060a7287 */ /* 0x000fe8000c800000 */
[----:B------:R-:W-:Y:S01]  /*4d30*/  UIADD3 UR11, UPT, UPT, -UR10, URZ, URZ ;  /* 0x000000ff0a0b7290 */ /* 0x000fe2000fffe1ff */
[----:B------:R-:W-:Y:S02]  /*4d40*/  @!UP0 UMOV UR4, UR9 ;  /* 0x0000000900048c82 */ /* 0x000fe40008000000 */
[----:B------:R-:W-:Y:S02]  /*4d50*/  @!UP0 USHF.R.U32.HI UR4, URZ, UR19, UR4 ;  /* 0x00000013ff048299 */ /* 0x000fe40008011604 */
[----:B------:R-:W-:Y:S02]  /*4d60*/  UIMAD UR8, UR39, UR11, UR6 ;  /* 0x0000000b270872a4 */ /* 0x000fe4000f8e0206 */
[----:B------:R-:W-:Y:S02]  /*4d70*/  @!UP0 USEL UR4, UR5, UR4, !UP1 ;  /* 0x0000000405048287 */ /* 0x000fe4000c800000 */
[----:B------:R-:W-:Y:S02]  /*4d80*/  UISETP.NE.AND UP1, UPT, UR24, URZ, UPT ;  /* 0x000000ff1800728c */ /* 0x000fe4000bf25270 */
[----:B------:R-:W-:Y:S02]  /*4d90*/  @!UP0 UIMAD UR8, UR7, UR8, UR4 ;  /* 0x00000008070882a4 */ /* 0x000fe4000f8e0204 */
[----:B------:R-:W-:Y:S02]  /*4da0*/  @!UP0 UIADD3 UR9, UPT, UPT, UR10, -UR4, URZ ;  /* 0x800000040a098290 */ /* 0x000fe4000fffe0ff */
[----:B------:R-:W-:Y:S02]  /*4db0*/  UIADD3 UR4, UPT, UPT, -UR5, URZ, URZ ;  /* 0x000000ff05047290 */ /* 0x000fe4000fffe1ff */
[----:B------:R-:W-:Y:S02]  /*4dc0*/  UIADD3 UR7, UPT, UPT, -UR6, URZ, URZ ;  /* 0x000000ff06077290 */ /* 0x000fe4000fffe1ff */
[----:B------:R-:W-:Y:S02]  /*4dd0*/  @!UP0 UIMAD UR6, UR9, UR39, UR5 ;  /* 0x00000027090682a4 */ /* 0x000fe4000f8e0205 */
[----:B------:R-:W-:Y:S02]  /*4de0*/  UIMAD UR16, UR17, UR4, UR16 ;  /* 0x00000004111072a4 */ /* 0x000fe4000f8e0210 */
[----:B------:R-:W-:Y:S01]  /*4df0*/  UIMAD UR15, UR34, UR7, UR15 ;  /* 0x00000007220f72a4 */ /* 0x000fe2000f8e020f */
[----:B------:R-:W-:Y:S02]  /*4e00*/  @!UP0 UMOV UR5, UR8 ;  /* 0x0000000800058c82 */ /* 0x000fe40008000000 */
[----:B------:R-:W-:Y:S02]  /*4e10*/  UIMAD UR16, UR5, UR17, UR16 ;  /* 0x00000011051072a4 */ /* 0x000fe4000f8e0210 */
[----:B------:R-:W-:Y:S11]  /*4e20*/  UIMAD UR15, UR6, UR34, UR15 ;  /* 0x00000022060f72a4 */ /* 0x000ff6000f8e020f */
[----:B------:R-:W-:Y:S01]  /*4e30*/  @!UPT UIADD3 URZ, UPT, UPT, URZ, URZ, URZ ;  /* 0x000000fffffff290 */ /* 0x000fe2000fffe0ff */
.L_x_63:
[----:B------:R-:W1:Y:S01]  /*4e40*/  @!UP4 LDCU.128 UR8, c[0x0][0xc10] ;  /* 0x00018200ff08c7ac */ /* 0x000e620008000c00 */
[----:B------:R-:W-:Y:S04]  /*4e50*/  MOV R0, UR21 ;  /* 0x0000001500007c02 */ /* 0x000fe80008000f00 */
[----:B------:R-:W-:Y:S01]  /*4e60*/  IABS R0, R0 ;  /* 0x0000000000007213 */ /* 0x000fe20000000000 */
[----:B------:R-:W2:Y:S01]  /*4e70*/  @!UP4 LDCU UR5, c[0x0][0xc0c] ;  /* 0x00018180ff05c7ac */ /* 0x000ea20008000800 */
[----:B-1----:R-:W-:Y:S07]  /*4e80*/  UIMAD.WIDE.U32 UR6, UR16, UR8, URZ ;  /* 0x00000008100672a5 */ /* 0x002fee000f8e00ff */
[----:B------:R-:W-:Y:S01]  /*4e90*/  @!UP4 UMOV UR4, UR7 ;  /* 0x000000070004cc82 */ /* 0x000fe20008000000 */
[----:B--2---:R-:W-:Y:S02]  /*4ea0*/  @!UP4 UISETP.NE.AND UP0, UPT, UR5, 0x1, UPT ;  /* 0x000000010500c88c */ /* 0x004fe4000bf05270 */
[----:B------:R-:W-:Y:S02]  /*4eb0*/  @!UP4 USHF.R.U32.HI UR4, URZ, UR9, UR4 ;  /* 0x00000009ff04c299 */ /* 0x000fe40008011604 */
[----:B------:R-:W-:Y:S02]  /*4ec0*/  UIMAD.WIDE.U32 UR6, UR15, UR11, URZ ;  /* 0x0000000b0f0672a5 */ /* 0x000fe4000f8e00ff */
[----:B------:R-:W-:Y:S02]  /*4ed0*/  @!UP4 USEL UR8, UR16, UR4, !UP0 ;  /* 0x000000041008c287 */ /* 0x000fe4000c000000 */
[----:B------:R-:W-:Y:S03]  /*4ee0*/  @!UP4 UISETP.NE.AND UP0, UPT, UR10, 0x1, UPT ;  /* 0x000000010a00c88c */ /* 0x000fe6000bf05270 */
[----:B------:R-:W-:Y:S02]  /*4ef0*/  @!UP4 UMOV UR6, UR7 ;  /* 0x000000070006cc82 */ /* 0x000fe40008000000 */
[----:B------:R-:W1:Y:S02]  /*4f00*/  @!UP4 LDCU UR4, c[0x0][0xc20] ;  /* 0x00018400ff04c7ac */ /* 0x000e640008000800 */
[----:B-1----:R-:W-:Y:S04]  /*4f10*/  @!UP4 USHF.R.U32.HI UR6, URZ, UR4, UR6 ;  /* 0x00000004ff06c299 */ /* 0x002fe80008011606 */
[----:B------:R-:W-:Y:S04]  /*4f20*/  @!UP4 USEL UR6, UR15, UR6, !UP0 ;  /* 0x000000060f06c287 */ /* 0x000fe8000c000000 */
[----:B------:R-:W-:Y:S02]  /*4f30*/  @!UP4 UIADD3 UR4, UPT, UPT, -UR8, UR6, URZ ;  /* 0x000000060804c290 */ /* 0x000fe4000fffe1ff */
[----:B------:R-:W-:Y:S02]  /*4f40*/  @!UP4 UIADD3 UR6, UPT, UPT, UR8, -UR6, URZ ;  /* 0x800000060806c290 */ /* 0x000fe4000fffe0ff */
[----:B------:R-:W-:Y:S02]  /*4f50*/  @!UP4 UIMAD UR16, UR4, UR5, UR16 ;  /* 0x000000050410c2a4 */ /* 0x000fe4000f8e0210 */
[----:B------:R-:W-:Y:S01]  /*4f60*/  @!UP4 UIMAD UR15, UR6, UR10, UR15 ;  /* 0x0000000a060fc2a4 */ /* 0x000fe2000f8e020f */
[----:B------:R-:W-:Y:S11]  /*4f70*/  BRA.U UP2, `(.L_x_64) ;  /* 0x0000000102107547 */ /* 0x000ff6000b800000 */
[----:B------:R-:W-:Y:S04]  /*4f80*/  MOV R3, UR56 ;  /* 0x0000003800037c02 */ /* 0x000fe80008000f00 */
[----:B------:R-:W-:Y:S04]  /*4f90*/  SHF.L.U32 R12, R3, 0x1f, RZ ;  /* 0x0000001f030c7819 */ /* 0x000fe800000006ff */
[----:B------:R-:W1:Y:S02]  /*4fa0*/  SYNCS.PHASECHK.TRANS64.TRYWAIT P1, [UR20+0xa8], R12 ;  /* 0x0000a80cff0075a7 */ /* 0x000e640008021114 */
[----:B-1----:R-:W-:Y:S05]  /*4fb0*/  @!P1 BRA `(.L_x_65) ;  /* 0x0000005c00649947 */ /* 0x002fea0003800000 */
.L_x_64:
[----:B------:R-:W-:Y:S01]  /*4fc0*/  UISETP.NE.AND UP2, UPT, UR57, URZ, UPT ;  /* 0x000000ff3900728c */ /* 0x000fe2000bf45270 */
[----:B------:R-:W-:Y:S01]  /*4fd0*/  R2UR UR4, R0 ;  /* 0x00000000000472ca */ /* 0x000fe200000e0000 */
[----:B------:R-:W-:Y:S11]  /*4fe0*/  USHF.L.U32 UR11, UR28, 0x7, URZ ;  /* 0x000000071c0b7899 */ /* 0x000ff600080006ff */
[----:B------:R-:W-:Y:S01]  /*4ff0*/  @!UPT UIADD3 URZ, UPT, UPT, URZ, URZ, URZ ;  /* 0x000000fffffff290 */ /* 0x000fe2000fffe0ff */
[----:B------:R-:W-:Y:S07]  /*5000*/  UIMAD.WIDE.U32 UR6, UR43, UR4, URZ ;  /* 0x000000042b0672a5 */ /* 0x000fee000f8e00ff */
[----:B------:R-:W-:Y:S02]  /*5010*/  UMOV UR12, UR7 ;  /* 0x00000007000c7c82 */ /* 0x000fe40008000000 */
[----:B------:R-:W-:Y:S04]  /*5020*/  UIMAD UR4, UR12, UR50, UR4 ;  /* 0x000000320c0472a4 */ /* 0x000fe8000f8e0204 */
[----:B------:R-:W-:Y:S11]  /*5030*/  UISETP.GT.U32.AND UP0, UPT, UR26, UR4, UPT ;  /* 0x000000041a00728c */ /* 0x000ff6000bf04070 */
[----:B------:R-:W-:Y:S02]  /*5040*/  @!UP0 UIADD3 UR4, UPT, UPT, UR4, -UR26, URZ ;  /* 0x8000001a04048290 */ /* 0x000fe4000fffe0ff */
[----:B------:R-:W-:Y:S02]  /*5050*/  @!UP0 UIADD3 UR12, UPT, UPT, UR12, 0x1, URZ ;  /* 0x000000010c0c8890 */ /* 0x000fe4000fffe0ff */
[----:B------:R-:W-:Y:S02]  /*5060*/  UISETP.GE.U32.AND UP0, UPT, UR4, UR26, UPT ;  /* 0x0000001a0400728c */ /* 0x000fe4000bf06070 */
[----:B------:R-:W-:Y:S09]  /*5070*/  ULOP3.LUT UR4, UR21, UR27, URZ, 0x3c, !UPT ;  /* 0x0000001b15047292 */ /* 0x000ff2000f8e3cff */
[----:B------:R-:W-:Y:S02]  /*5080*/  @UP0 UIADD3 UR12, UPT, UPT, UR12, 0x1, URZ ;  /* 0x000000010c0c0890 */ /* 0x000fe4000fffe0ff */
[----:B------:R-:W-:Y:S11]  /*5090*/  UISETP.GE.AND UP0, UPT, UR4, URZ, UPT ;  /* 0x000000ff0400728c */ /* 0x000ff6000bf06270 */
[----:B------:R-:W-:Y:S02]  /*50a0*/  @!UP0 UIADD3 UR12, UPT, UPT, -UR12, URZ, URZ ;  /* 0x000000ff0c0c8290 */ /* 0x000fe4000fffe1ff */
[----:B------:R-:W-:Y:S06]  /*50b0*/  @!UP6 ULOP3.LUT UR12, URZ, UR27, URZ, 0x33, !UPT ;  /* 0x0000001bff0ce292 */ /* 0x000fec000f8e33ff */
[----:B------:R-:W-:Y:S05]  /*50c0*/  IMAD.U32 R0, RZ, RZ, UR12 ;  /* 0x0000000cff007e24 */ /* 0x000fea000f8e00ff */
[----:B------:R-:W-:Y:S04]  /*50d0*/  IABS R0, R0 ;  /* 0x0000000000007213 */ /* 0x000fe80000000000 */
[----:B------:R-:W-:Y:S01]  /*50e0*/  R2UR UR4, R0 ;  /* 0x00000000000472ca */ /* 0x000fe200000e0000 */
[----:B------:R-:W-:Y:S05]  /*50f0*/  IMAD.U32 R0, RZ, RZ, UR29 ;  /* 0x0000001dff007e24 */ /* 0x000fea000f8e00ff */
[----:B------:R-:W-:Y:S04]  /*5100*/  IABS R9, R0 ;  /* 0x0000000000097213 */ /* 0x000fe80000000000 */
[----:B------:R-:W2:Y:S03]  /*5110*/  I2F.RP R16, R9 ;  /* 0x0000000900107306 */ /* 0x000ea60000209400 */
[----:B------:R-:W-:Y:S07]  /*5120*/  UIMAD.WIDE.U32 UR6, UR42, UR4, URZ ;  /* 0x000000042a0672a5 */ /* 0x000fee000f8e00ff */
[----:B------:R-:W-:Y:S02]  /*5130*/  UMOV UR13, UR7 ;  /* 0x00000007000d7c82 */ /* 0x000fe40008000000 */
[----:B------:R-:W-:Y:S01]  /*5140*/  UIADD3 UR5, UPT, UPT, -UR13, URZ, URZ ;  /* 0x000000ff0d057290 */ /* 0x000fe2000fffe1ff */
[----:B--2---:R-:W2:Y:S03]  /*5150*/  MUFU.RCP R0, R16 ;  /* 0x0000001000007308 */ /* 0x004ea60000001000 */
[----:B------:R-:W-:Y:S04]  /*5160*/  UIMAD UR4, UR25, UR5, UR4 ;  /* 0x00000005190472a4 */ /* 0x000fe8000f8e0204 */
[----:B------:R-:W-:Y:S11]  /*5170*/  UISETP.GT.U32.AND UP0, UPT, UR25, UR4, UPT ;  /* 0x000000041900728c */ /* 0x000ff6000bf04070 */
[----:B------:R-:W-:Y:S01]  /*5180*/  @!UP0 UIADD3 UR4, UPT, UPT, UR4, -UR25, URZ ;  /* 0x8000001904048290 */ /* 0x000fe2000fffe0ff */
[----:B--2---:R-:W-:Y:S01]  /*5190*/  VIADD R11, R0, 0xffffffe ;  /* 0x0ffffffe000b7836 */ /* 0x004fe20000000000 */
[----:B------:R-:W-:Y:S02]  /*51a0*/  @!UP0 UIADD3 UR13, UPT, UPT, UR13, 0x1, URZ ;  /* 0x000000010d0d8890 */ /* 0x000fe4000fffe0ff */
[----:B------:R-:W-:Y:S01]  /*51b0*/  UISETP.GE.U32.AND UP0, UPT, UR4, UR25, UPT ;  /* 0x000000190400728c */ /* 0x000fe2000bf06070 */
[----:B------:R-:W1:Y:S01]  /*51c0*/  F2I.FTZ.U32.TRUNC.NTZ R13, R11 ;  /* 0x0000000b000d7305 */ /* 0x000e62000021f000 */
[----:B------:R-:W-:Y:S09]  /*51d0*/  ULOP3.LUT UR4, UR12, UR57, URZ, 0x3c, !UPT ;  /* 0x000000390c047292 */ /* 0x000ff2000f8e3cff */
[----:B------:R-:W-:Y:S02]  /*51e0*/  @UP0 UIADD3 UR13, UPT, UPT, UR13, 0x1, URZ ;  /* 0x000000010d0d0890 */ /* 0x000fe4000fffe0ff */
[----:B------:R-:W-:Y:S01]  /*51f0*/  UISETP.GE.AND UP0, UPT, UR4, URZ, UPT ;  /* 0x000000ff0400728c */ /* 0x000fe2000bf06270 */
[----:B-1----:R-:W-:Y:S05]  /*5200*/  IADD3 R12, PT, PT, RZ, -R13, RZ ;  /* 0x8000000dff0c7210 */ /* 0x002fea0007ffe0ff */
[----:B------:R-:W-:Y:S02]  /*5210*/  IMAD R3, R12, R9, RZ ;  /* 0x000000090c037224 */ /* 0x000fe400078e02ff */
[----:B------:R-:W-:Y:S03]  /*5220*/  IMAD.MOV.U32 R12, RZ, RZ, RZ ;  /* 0x000000ffff0c7224 */ /* 0x000fe600078e00ff */
[----:B------:R-:W-:Y:S02]  /*5230*/  @!UP0 UIADD3 UR13, UPT, UPT, -UR13, URZ, URZ ;  /* 0x000000ff0d0d8290 */ /* 0x000fe4000fffe1ff */
[----:B------:R-:W-:Y:S01]  /*5240*/  @!UP2 ULOP3.LUT UR13, URZ, UR57, URZ, 0x33, !UPT ;  /* 0x00000039ff0da292 */ /* 0x000fe2000f8e33ff */
[----:B------:R-:W-:Y:S01]  /*5250*/  IMAD.HI.U32 R13, R13, R3, R12 ;  /* 0x000000030d0d7227 */ /* 0x000fe200078e000c */
[----:B------:R-:W-:Y:S02]  /*5260*/  UISETP.NE.AND UP2, UPT, UR29, URZ, UPT ;  /* 0x000000ff1d00728c */ /* 0x000fe4000bf45270 */
[----:B------:R-:W-:Y:S02]  /*5270*/  ULOP3.LUT UR4, UR13, UR29, URZ, 0x3c, !UPT ;  /* 0x0000001d0d047292 */ /* 0x000fe4000f8e3cff */
[----:B------:R-:W-:Y:S01]  /*5280*/  UIADD3 UR5, UPT, UPT, -UR13, URZ, URZ ;  /* 0x000000ff0d057290 */ /* 0x000fe2000fffe1ff */
[----:B------:R-:W-:Y:S01]  /*5290*/  IMAD.U32 R0, RZ, RZ, UR13 ;  /* 0x0000000dff007e24 */ /* 0x000fe2000f8e00ff */
[----:B------:R-:W-:Y:S02]  /*52a0*/  UISETP.GE.AND UP0, UPT, UR4, URZ, UPT ;  /* 0x000000ff0400728c */ /* 0x000fe4000bf06270 */
[----:B------:R-:W-:Y:S02]  /*52b0*/  UIADD3 UR4, UPT, UPT, -UR12, URZ, URZ ;  /* 0x000000ff0c047290 */ /* 0x000fe4000fffe1ff */
[----:B------:R-:W-:Y:S01]  /*52c0*/  IABS R0, R0 ;  /* 0x0000000000007213 */ /* 0x000fe20000000000 */
[----:B------:R-:W-:Y:S02]  /*52d0*/  UIMAD UR12, UR57, UR5, UR12 ;  /* 0x00000005390c72a4 */ /* 0x000fe4000f8e020c */
[----:B------:R-:W-:Y:S02]  /*52e0*/  UIMAD UR4, UR27, UR4, UR21 ;  /* 0x000000041b0472a4 */ /* 0x000fe4000f8e0215 */
[----:B------:R-:W-:Y:S02]  /*52f0*/  IMAD.HI.U32 R13, R13, R0, RZ ;  /* 0x000000000d0d7227 */ /* 0x000fe400078e00ff */
[----:B------:R-:W-:Y:S03]  /*5300*/  USHF.L.U32 UR4, UR4, 0x7, URZ ;  /* 0x0000000704047899 */ /* 0x000fe600080006ff */
[----:B------:R-:W-:Y:S05]  /*5310*/  IADD3 R3, PT, PT, -R13, RZ, RZ ;  /* 0x000000ff0d037210 */ /* 0x000fea0007ffe1ff */
[C---:B------:R-:W-:Y:S05]  /*5320*/  IMAD R0, R9.reuse, R3, R0 ;  /* 0x0000000309007224 */ /* 0x040fea00078e0200 */
[----:B------:R-:W-:Y:S11]  /*5330*/  ISETP.GT.U32.AND P1, PT, R9, R0, PT ;  /* 0x000000000900720c */ /* 0x000ff60003f24070 */
[----:B------:R-:W-:Y:S02]  /*5340*/  @!UPT UIADD3 URZ, UPT, UPT, URZ, URZ, URZ ;  /* 0x000000fffffff290 */ /* 0x000fe4000fffe0ff */
[----:B------:R-:W-:Y:S02]  /*5350*/  @!P1 IMAD.IADD R0, R0, 0x1, -R9 ;  /* 0x0000000100009824 */ /* 0x000fe400078e0a09 */
[----:B------:R-:W-:Y:S01]  /*5360*/  @!P1 VIADD R13, R13, 0x1 ;  /* 0x000000010d0d9836 */ /* 0x000fe20000000000 */
[----:B------:R-:W-:Y:S02]  /*5370*/  ISETP.NE.U32.AND P1, PT, RZ, UR30, PT ;  /* 0x0000001eff007c0c */ /* 0x000fe4000bf25070 */
[----:B------:R-:W-:Y:S02]  /*5380*/  ISETP.GE.U32.AND P2, PT, R0, R9, PT ;  /* 0x000000090000720c */ /* 0x000fe40003f46070 */
[----:B------:R-:W-:Y:S02]  /*5390*/  ISETP.NE.AND.EX P1, PT, RZ, UR31, PT, P1 ;  /* 0x0000001fff007c0c */ /* 0x000fe4000bf25310 */
[----:B------:R-:W-:Y:S09]  /*53a0*/  SHF.L.U32 R9, R10, 0x1f, RZ ;  /* 0x0000001f0a097819 */ /* 0x000ff200000006ff */
[----:B------:R-:W-:Y:S04]  /*53b0*/  @P2 IADD3 R13, PT, PT, R13, 0x1, RZ ;  /* 0x000000010d0d2810 */ /* 0x000fe80007ffe0ff */
[----:B------:R-:W-:Y:S11]  /*53c0*/  R2UR UR14, R13 ;  /* 0x000000000d0e72ca */ /* 0x000ff600000e0000 */
[----:B------:R-:W-:Y:S02]  /*53d0*/  @!UPT UIADD3 URZ, UPT, UPT, URZ, URZ, URZ ;  /* 0x000000fffffff290 */ /* 0x000fe4000fffe0ff */
[----:B------:R-:W-:Y:S02]  /*53e0*/  @!UP0 UIADD3 UR14, UPT, UPT, -UR14, URZ, URZ ;  /* 0x000000ff0e0e8290 */ /* 0x000fe4000fffe1ff */
[----:B------:R-:W-:Y:S04]  /*53f0*/  @!UP2 ULOP3.LUT UR14, URZ, UR29, URZ, 0x33, !UPT ;  /* 0x0000001dff0ea292 */ /* 0x000fe8000f8e33ff */
[----:B------:R-:W-:Y:S04]  /*5400*/  UIADD3 UR6, UPT, UPT, -UR14, URZ, URZ ;  /* 0x000000ff0e067290 */ /* 0x000fe8000fffe1ff */
[----:B------:R-:W-:Y:S01]  /*5410*/  UIMAD UR13, UR29, UR6, UR13 ;  /* 0x000000061d0d72a4 */ /* 0x000fe2000f8e020d */
[----:B------:R-:W-:Y:S11]  /*5420*/  BRA.U !UP5, `(.L_x_66) ;  /* 0x000000010d387547 */ /* 0x000ff6000b800000 */
[----:B------:R-:W-:Y:S01]  /*5430*/  UISETP.NE.AND UP1, UPT, UR55, URZ, UPT ;  /* 0x000000ff3700728c */ /* 0x000fe2000bf25270 */
[----:B------:R-:W-:Y:S01]  /*5440*/  HFMA2 R0, -RZ, RZ, 0, 5.9604644775390625e-08 ;  /* 0x00000001ff007431 */ /* 0x000fe200000001ff */
[----:B------:R-:W1:Y:S01]  /*5450*/  LDCU.64 UR8, c[0x0][0x358] ;  /* 0x00006b00ff0877ac */ /* 0x000e620008000a00 */
[----:B------:R-:W-:Y:S03]  /*5460*/  IMAD.MOV.U32 R89, RZ, RZ, 0x1 ;  /* 0x00000001ff597424 */ /* 0x000fe600078e00ff */
[----:B------:R-:W-:Y:S05]  /*5470*/  PLOP3.LUT P2, PT, PT, PT, UP1, 0x80, 0x8 ;  /* 0x000000000008781c */ /* 0x000fea0003f4f018 */
[----:B------:R-:W2:Y:S01]  /*5480*/  @UP1 LDCU.64 UR6, c[0x0][0x988] ;  /* 0x00013100ff0617ac */ /* 0x000ea20008000a00 */
[----:B------:R-:W-:Y:S07]  /*5490*/  @UP1 UIMAD UR5, UR49, UR30, URZ ;  /* 0x0000001e310512a4 */ /* 0x000fee000f8e02ff */
[----:B------:R-:W-:Y:S01]  /*54a0*/  @!P2 PRMT R89, R0, 0x7610, R89 ;  /* 0x000076100059a816 */ /* 0x000fe20000000059 */
[----:B--2---:R-:W-:Y:S03]  /*54b0*/  @UP1 UIMAD.WIDE UR6, UR5, 0x4, UR6 ;  /* 0x00000004050618a5 */ /* 0x004fe6000f8e0206 */
[----:B------:R-:W2:Y:S03]  /*54c0*/  @!UP1 LDCU UR5, c[0x0][0x980] ;  /* 0x00013000ff0597ac */ /* 0x000ea60008000800 */
[----:B------:R-:W-:Y:S01]  /*54d0*/  IMAD.U32 R12, RZ, RZ, UR6 ;  /* 0x00000006ff0c7e24 */ /* 0x000fe2000f8e00ff */
[----:B------:R-:W-:Y:S05]  /*54e0*/  MOV R13, UR7 ;  /* 0x00000007000d7c02 */ /* 0x000fea0008000f00 */
[----:B-1---5:R1:W5:Y:S02]  /*54f0*/  @P2 LDG.E R41, desc[UR8][R12.64] ;  /* 0x000000080c292981 */ /* 0x022364000c1e1900 */
[----:B-12---:R-:W-:Y:S07]  /*5500*/  @!P2 IMAD.U32 R41, RZ, RZ, UR5 ;  /* 0x00000005ff29ae24 */ /* 0x006fee000f8e00ff */
.L_x_66:
[----:B-----5:R-:W-:Y:S01]  /*5510*/  @!P1 FSETP.EQ.AND P3, PT, R41, RZ, PT ;  /* 0x000000ff2900920b */ /* 0x020fe20003f62000 */
[----:B------:R-:W-:Y:S01]  /*5520*/  @!UPT UIADD3 URZ, UPT, UPT, URZ, URZ, URZ ;  /* 0x000000fffffff290 */ /* 0x000fe2000fffe0ff */
[----:B------:R-:W-:Y:S11]  /*5530*/  @!P1 BRA `(.L_x_67) ;  /* 0x0000000000149947 */ /* 0x000ff60003800000 */
[----:B------:R-:W-:Y:S02]  /*5540*/  LOP3.LUT P1, RZ, R89, 0xff, RZ, 0xc0, !PT ;  /* 0x000000ff59ff7812 */ /* 0x000fe4000782c0ff */
[----:B------:R-:W-:Y:S04]  /*5550*/  PLOP3.LUT P3, PT, PT, PT, UP1, 0x80, 0x8 ;  /* 0x000000000008781c */ /* 0x000fe80003f6f018 */
[----:B------:R-:W-:Y:S07]  /*5560*/  PLOP3.LUT P3, PT, P3, PT, PT, 0x8, 0x80 ;  /* 0x000000000080781c */ /* 0x000fee0001f6e170 */
[----:B------:R-:W-:Y:S11]  /*5570*/  @P1 FSETP.EQ.AND P3, PT, R41, RZ, PT ;  /* 0x000000ff2900120b */ /* 0x000ff60003f62000 */
[----:B------:R-:W-:Y:S02]  /*5580*/  @!UPT UIADD3 URZ, UPT, UPT, URZ, URZ, URZ ;  /* 0x000000fffffff290 */ /* 0x000fe4000fffe0ff */
.L_x_67:
[----:B------:R-:W1:Y:S01]  /*5590*/  SYNCS.PHASECHK.TRANS64.TRYWAIT P1, [UR20+0x80], R9 ;  /* 0x00008009ff0075a7 */ /* 0x000e620008021114 */
[----:B------:R-:W-:Y:S04]  /*55a0*/  ELECT P2, URZ, PT ;  /* 0x0000000000ff782f */ /* 0x000fe80003840000 */
[----:B------:R-:W-:Y:S01]  /*55b0*/  PLOP3.LUT P2, PT, P3, P2, PT, 0xf2, 0x2f ;  /* 0x00000000002f781c */ /* 0x000fe20001f45e72 */
[----:B------:R-:W-:Y:S01]  /*55c0*/  @!UPT UIADD3 URZ, UPT, UPT, URZ, URZ, URZ ;  /* 0x000000fffffff290 */ /* 0x000fe2000fffe0ff */
[----:B-1----:R-:W-:Y:S11]  /*55d0*/  @!P1 BRA `(.L_x_68) ;  /* 0x0000005400f49947 */ /* 0x002ff60003800000 */
.L_x_156:
[----:B------:R-:W-:Y:S01]  /*55e0*/  @!P2 IADD3 R3, P1, PT, R14, 0x680, RZ ;  /* 0x000006800e03a810 */ /* 0x000fe20007f3e0ff */
[----:B------:R-:W-:Y:S01]  /*55f0*/  VOTEU.ALL UP0, P2 ;  /* 0x0000000000ff7886 */ /* 0x000fe20001000000 */
[----:B------:R-:W-:Y:S01]  /*5600*/  UMOV UR22, 0x0 ;  /* 0x0000000000167882 */ /* 0x000fe20000000000 */
[----:B------:R-:W-:Y:S01]  /*5610*/  UMOV UR23, 0x10000000 ;  /* 0x1000000000177882 */ /* 0x000fe20000000000 */
[----:B------:R-:W-:Y:S01]  /*5620*/  @!P2 R2UR UR6, R3 ;  /* 0x000000000306a2ca */ /* 0x000fe200000e0000 */
[----:B-1----:R-:W-:Y:S01]  /*5630*/  @!P2 IMAD.X R0, RZ, RZ, R15, P1 ;  /* 0x000000ffff00a224 */ /* 0x002fe200008e060f */
[----:B------:R-:W-:Y:S01]  /*5640*/  @!UP0 UIADD3 UR8, UPT, UPT, UR20, 0x200, URZ ;  /* 0x0000020014088890 */ /* 0x000fe2000fffe0ff */
[----:B------:R-:W-:Y:S03]  /*5650*/  VOTEU.ALL UP0, P2 ;  /* 0x0000000000ff7886 */ /* 0x000fe60001000000 */
[----:B------:R-:W-:Y:S01]  /*5660*/  @!P2 R2UR UR5, R0 ;  /* 0x000000000005a2ca */ /* 0x000fe200000e0000 */
[----:B------:R-:W-:Y:S01]  /*5670*/  @!P2 IMAD.MOV.U32 R0, RZ, RZ, 0x2000 ;  /* 0x00002000ff00a424 */ /* 0x000fe200078e00ff */
[----:B------:R-:W-:Y:S01]  /*5680*/  @!UP0 UMOV UR9, UR38 ;  /* 0x0000002600098c82 */ /* 0x000fe20008000000 */
[----:B------:R-:W-:Y:S04]  /*5690*/  @!UP0 UMOV UR10, UR4 ;  /* 0x00000004000a8c82 */ /* 0x000fe80008000000 */
[----:B------:R-:W-:Y:S05]  /*56a0*/  IMAD.U32 R12, RZ, RZ, UR6 ;  /* 0x00000006ff0c7e24 */ /* 0x000fea000f8e00ff */
[----:B------:R-:W-:Y:S01]  /*56b0*/  @!P2 R2UR UR6, R12 ;  /* 0x000000000c06a2ca */ /* 0x000fe200000e0000 */
[----:B------:R-:W-:Y:S05]  /*56c0*/  IMAD.U32 R13, RZ, RZ, UR5 ;  /* 0x00000005ff0d7e24 */ /* 0x000fea000f8e00ff */
[----:B------:R-:W-:Y:S11]  /*56d0*/  @!P2 R2UR UR7, R13 ;  /* 0x000000000d07a2ca */ /* 0x000ff600000e0000 */
[----:B------:R-:W-:Y:S02]  /*56e0*/  @!UPT UIADD3 URZ, UPT, UPT, URZ, URZ, URZ ;  /* 0x000000fffffff290 */ /* 0x000fe4000fffe0ff */
[----:B------:R1:W-:Y:S01]  /*56f0*/  @!UP0 UTMALDG.5D [UR8], [UR6], desc[UR22] ;  /* 0x00001608060085b4 */ /* 0x0003e20008021000 */
[----:B------:R1:W-:Y:S01]  /*5700*/  @!P2 SYNCS.ARRIVE.TRANS64.RED.A0TR RZ, [UR20+0x60], R0 ;  /* 0x00006000ffffa9a7 */ /* 0x0003e20008300414 */
[----:B------:R-:W-:Y:S01]  /*5710*/  SYNCS.ARRIVE.TRANS64.RED.A1T0 RZ, [UR54], RZ ;  /* 0x000000ffffff79a7 */ /* 0x000fe20008100436 */
[----:B------:R-:W2:Y:S02]  /*5720*/  SYNCS.PHASECHK.TRANS64.TRYWAIT P1, [UR20+0x88], R9 ;  /* 0x00008809ff0075a7 */ /* 0x000ea40008021114 */
[----:B-12---:R-:W-:Y:S05]  /*5730*/  @!P1 BRA `(.L_x_69) ;  /* 0x0000005400b49947 */ /* 0x006fea0003800000 */
.L_x_158:
[----:B------:R-:W-:Y:S01]  /*5740*/  @!P2 IADD3 R3, P1, PT, R14, 0x680, RZ ;  /* 0x000006800e03a810 */ /* 0x000fe20007f3e0ff */
[----:B------:R-:W-:Y:S01]  /*5750*/  VOTEU.ALL UP0, P2 ;  /* 0x0000000000ff7886 */ /* 0x000fe20001000000 */
[----:B------:R-:W-:Y:S01]  /*5760*/  UMOV UR22, 0x0 ;  /* 0x0000000000167882 */ /* 0x000fe20000000000 */
[----:B------:R-:W-:Y:S01]  /*5770*/  UMOV UR23, 0x10000000 ;  /* 0x1000000000177882 */ /* 0x000fe20000000000 */
[----:B------:R-:W-:Y:S01]  /*5780*/  @!P2 R2UR UR6, R3 ;  /* 0x000000000306a2ca */ /* 0x000fe200000e0000 */
[----:B-1----:R-:W-:Y:S01]  /*5790*/  @!P2 IMAD.X R0, RZ, RZ, R15, P1 ;  /* 0x000000ffff00a224 */ /* 0x002fe200008e060f */
[----:B------:R-:W-:Y:S02]  /*57a0*/  @!UP0 UIADD3 UR8, UPT, UPT, UR20, 0x2200, URZ ;  /* 0x0000220014088890 */ /* 0x000fe4000fffe0ff */
[----:B------:R-:W-:Y:S02]  /*57b0*/  @!UP0 UIADD3 UR10, UPT, UPT, UR4, 0x20, URZ ;  /* 0x00000020040a8890 */ /* 0x000fe4000fffe0ff */
[----:B------:R-:W-:Y:S01]  /*57c0*/  @!P2 R2UR UR5, R0 ;  /* 0x000000000005a2ca */ /* 0x000fe200000e0000 */
[----:B------:R-:W-:Y:S01]  /*57d0*/  VOTEU.ALL UP0, P2 ;  /* 0x0000000000ff7886 */ /* 0x000fe20001000000 */
[----:B------:R-:W-:Y:S04]  /*57e0*/  @!P2 IMAD.MOV.U32 R0, RZ, RZ, 0x2000 ;  /* 0x00002000ff00a424 */ /* 0x000fe800078e00ff */
[----:B------:R-:W-:Y:S01]  /*57f0*/  @!UP0 UMOV UR9, UR37 ;  /* 0x0000002500098c82 */ /* 0x000fe20008000000 */
        /* <DEDUP_REMOVED lines=10> */
.L_x_160:
[----:B------:R-:W-:Y:S01]  /*58a0*/  @!P2 IADD3 R3, P1, PT, R14, 0x680, RZ ;  /* 0x000006800e03a810 */ /* 0x000fe20007f3e0ff */
[----:B------:R-:W-:Y:S01]  /*58b0*/  VOTEU.ALL UP0, P2 ;  /* 0x0000000000ff7886 */ /* 0x000fe20001000000 */
[----:B------:R-:W-:Y:S01]  /*58c0*/  UMOV UR22, 0x0 ;  /* 0x0000000000167882 */ /* 0x000fe20000000000 */
[----:B------:R-:W-:Y:S01]  /*58d0*/  UMOV UR23, 0x10000000 ;  /* 0x1000000000177882 */ /* 0x000fe20000000000 */
[----:B------:R-:W-:Y:S01]  /*58e0*/  @!P2 R2UR UR6, R3 ;  /* 0x000000000306a2ca */ /* 0x000fe200000e0000 */
[----:B-1----:R-:W-:Y:S01]  /*58f0*/  @!P2 IMAD.X R0, RZ, RZ, R15, P1 ;  /* 0x000000ffff00a224 */ /* 0x002fe200008e060f */
[----:B------:R-:W-:Y:S01]  /*5900*/  @!UP0 UIADD3 UR8, UPT, UPT, UR20, 0x4200, URZ ;  /* 0x0000420014088890 */ /* 0x000fe2000fffe0ff */
[----:B------:R-:W-:Y:S01]  /*5910*/  @P0 SHF.R.U32.HI R4, RZ, 0x10, R5 ;  /* 0x00000010ff040819 */ /* 0x000fe20000011605 */
[----:B------:R-:W-:Y:S02]  /*5920*/  @!UP0 UIADD3 UR10, UPT, UPT, UR4, 0x40, URZ ;  /* 0x00000040040a8890 */ /* 0x000fe4000fffe0ff */
[----:B------:R-:W-:Y:S01]  /*5930*/  @!P2 R2UR UR5, R0 ;  /* 0x000000000005a2ca */ /* 0x000fe200000e0000 */
[----:B------:R-:W-:Y:S01]  /*5940*/  VOTEU.ALL UP0, P2 ;  /* 0x0000000000ff7886 */ /* 0x000fe20001000000 */
[----:B------:R-:W-:Y:S01]  /*5950*/  @!P2 IMAD.MOV.U32 R0, RZ, RZ, 0x2000 ;  /* 0x00002000ff00a424 */ /* 0x000fe200078e00ff */
[----:B------:R-:W-:Y:S03]  /*5960*/  @P0 R2UR UR49, R4 ;  /* 0x00000000043102ca */ /* 0x000fe600000e0000 */
        /* <DEDUP_REMOVED lines=11> */
.L_x_162:
[----:B------:R-:W-:Y:S01]  /*5a20*/  @!P2 IADD3 R3, P0, PT, R14, 0x680, RZ ;  /* 0x000006800e03a810 */ /* 0x000fe20007f1e0ff */
[----:B------:R-:W-:Y:S01]  /*5a30*/  VOTEU.ALL UP0, P2 ;  /* 0x0000000000ff7886 */ /* 0x000fe20001000000 */
[----:B------:R-:W-:Y:S01]  /*5a40*/  UMOV UR6, 0x0 ;  /* 0x0000000000067882 */ /* 0x000fe20000000000 */
[----:B------:R-:W-:Y:S01]  /*5a50*/  UMOV UR7, 0x10000000 ;  /* 0x1000000000077882 */ /* 0x000fe20000000000 */
[----:B------:R-:W-:Y:S01]  /*5a60*/  @!P2 R2UR UR5, R3 ;  /* 0x000000000305a2ca */ /* 0x000fe200000e0000 */
[----:B-1----:R-:W-:Y:S01]  /*5a70*/  @!P2 IMAD.X R0, RZ, RZ, R15, P0 ;  /* 0x000000ffff00a224 */ /* 0x002fe200000e060f */
[----:B------:R-:W-:Y:S01]  /*5a80*/  @!UP0 UIADD3 UR10, UPT, UPT, UR4, 0x60, URZ ;  /* 0x00000060040a8890 */ /* 0x000fe2000fffe0ff */
[----:B------:R-:W-:Y:S01]  /*5a90*/  LOP3.LUT R10, R10, 0x1, RZ, 0x3c, !PT ;  /* 0x000000010a0a7812 */ /* 0x000fe200078e3cff */
[----:B------:R-:W-:Y:S01]  /*5aa0*/  @!UP0 UIADD3 UR8, UPT, UPT, UR20, 0x6200, URZ ;  /* 0x0000620014088890 */ /* 0x000fe2000fffe0ff */
[----:B------:R-:W-:Y:S01]  /*5ab0*/  LOP3.LUT R8, R8, 0x1, RZ, 0x3c, !PT ;  /* 0x0000000108087812 */ /* 0x000fe200078e3cff */
[----:B------:R-:W-:Y:S01]  /*5ac0*/  @!UP0 UIADD3 UR9, UPT, UPT, UR20, 0x78, URZ ;  /* 0x0000007814098890 */ /* 0x000fe2000fffe0ff */
[----:B------:R-:W-:Y:S01]  /*5ad0*/  @!P2 R2UR UR4, R0 ;  /* 0x000000000004a2ca */ /* 0x000fe200000e0000 */
[----:B------:R-:W-:Y:S01]  /*5ae0*/  VOTEU.ALL UP0, P2 ;  /* 0x0000000000ff7886 */ /* 0x000fe20001000000 */
[----:B------:R-:W-:Y:S02]  /*5af0*/  UIADD3 UR21, UPT, UPT, UR15, UR47, URZ ;  /* 0x0000002f0f157290 */ /* 0x000fe4000fffe0ff */
[----:B------:R-:W-:Y:S02]  /*5b00*/  UIADD3 UR28, UPT, UPT, UR16, UR46, URZ ;  /* 0x0000002e101c7290 */ /* 0x000fe4000fffe0ff */
[----:B------:R-:W-:Y:S01]  /*5b10*/  IMAD.U32 R4, RZ, RZ, UR5 ;  /* 0x00000005ff047e24 */ /* 0x000fe2000f8e00ff */
[----:B------:R-:W-:Y:S06]  /*5b20*/  UPLOP3.LUT UP2, UPT, UPT, UPT, UPT, 0x80, 0x8 ;  /* 0x000000000008789c */ /* 0x000fec0003f4f070 */
[----:B------:R-:W-:Y:S01]  /*5b30*/  IMAD.U32 R5, RZ, RZ, UR4 ;  /* 0x00000004ff057e24 */ /* 0x000fe2000f8e00ff */
[----:B------:R-:W-:Y:S04]  /*5b40*/  @!P2 R2UR UR4, R4 ;  /* 0x000000000404a2ca */ /* 0x000fe800000e0000 */
[----:B------:R-:W-:Y:S11]  /*5b50*/  @!P2 R2UR UR5, R5 ;  /* 0x000000000505a2ca */ /* 0x000ff600000e0000 */
[----:B------:R-:W-:Y:S02]  /*5b60*/  @!UPT UIADD3 URZ, UPT, UPT, URZ, URZ, URZ ;  /* 0x000000fffffff290 */ /* 0x000fe4000fffe0ff */
[----:B------:R1:W-:Y:S01]  /*5b70*/  @!UP0 UTMALDG.5D [UR8], [UR4], desc[UR6] ;  /* 0x00000608040085b4 */ /* 0x0003e20008021000 */
[----:B------:R1:W-:Y:S01]  /*5b80*/  @!P2 SYNCS.ARRIVE.TRANS64.RED.A0TR RZ, [UR20+0x78], R2 ;  /* 0x00007802ffffa9a7 */ /* 0x0003e20008300414 */
[----:B------:R-:W-:Y:S01]  /*5b90*/  SYNCS.ARRIVE.TRANS64.RED.A1T0 RZ, [UR51], RZ ;  /* 0x000000ffffff79a7 */ /* 0x000fe20008100433 */
[----:B------:R-:W-:Y:S05]  /*5ba0*/  BRA.U UP3, `(.L_x_72) ;  /* 0xffffffed03847547 */ /* 0x000fea000b83ffff */
[----:B------:R-:W-:-:S04]  /*5bb0*/  SHF.L.U32 R3, R10, 0x1f, RZ ;  /* 0x0000001f0a037819 */ /* 0x000fc800000006ff */
[----:B------:R-:W2:Y:S02]  /*5bc0*/  SYNCS.PHASECHK.TRANS64.TRYWAIT P0, [UR20+0x80], R3 ;  /* 0x00008003ff0075a7 */ /* 0x000ea40008001114 */
[----:B--2---:R-:W-:Y:S05]  /*5bd0*/  @!P0 BRA `(.L_x_73) ;  /* 0x0000005000d48947 */ /* 0x004fea0003800000 */
.L_x_164:
[----:B------:R-:W3:Y:S02]  /*5be0*/  SYNCS.PHASECHK.TRANS64.TRYWAIT P0, [UR20+0x88], R3 ;  /* 0x00008803ff0075a7 */ /* 0x000ee40008001114 */
[----:B---3--:R-:W-:Y:S05]  /*5bf0*/  @!P0 BRA `(.L_x_74) ;  /* 0x0000005000e48947 */ /* 0x008fea0003800000 */
.L_x_166:
[----:B------:R-:W3:Y:S02]  /*5c00*/  SYNCS.PHASECHK.TRANS64.TRYWAIT P0, [UR20+0x90], R3 ;  /* 0x00009003ff0075a7 */ /* 0x000ee40008001114 */
[----:B---3--:R-:W-:Y:S05]  /*5c10*/  @!P0 BRA `(.L_x_75) ;  /* 0x0000005000f48947 */ /* 0x008fea0003800000 */
.L_x_168:
[----:B--2---:R-:W-:-:S07]  /*5c20*/  MOV R0, UR20 ;  /* 0x0000001400007c02 */ /* 0x004fce0008000f00 */
.L_x_76:
[----:B--2---:R-:W-:-:S04]  /*5c30*/  SHF.L.U32 R3, R10, 0x1f, RZ ;  /* 0x0000001f0a037819 */ /* 0x004fc800000006ff */
[----:B------:R2:W3:Y:S03]  /*5c40*/  SYNCS.PHASECHK.TRANS64.TRYWAIT P0, [R0+URZ+0x98], R3 ;  /* 0x00009803000075a7 */ /* 0x0004e600080011ff */
[----:B---3--:R-:W-:Y:S05]  /*5c50*/  @!P0 NANOSLEEP.SYNCS 0x989680 ;  /* 0x009896800000895d */ /* 0x008fea0003900000 */
[----:B------:R-:W3:Y:S02]  /*5c60*/  @!P0 SYNCS.PHASECHK.TRANS64 P0, [R0+URZ+0x98], R3 ;  /* 0x00009803000085a7 */ /* 0x000ee400080010ff */
[----:B-1-3--:R-:W-:Y:S05]  /*5c70*/  @P0 EXIT ;  /* 0x000000000000094d */ /* 0x00afea0003800000 */
[----:B------:R-:W-:Y:S05]  /*5c80*/  BRA `(.L_x_76) ;  /* 0xfffffffc00e87947 */ /* 0x000fea000383ffff */
.L_x_61:
[----:B------:R-:W-:-:S06]  /*5c90*/  UISETP.GE.AND UP0, UPT, UR18, 0x4, UPT ;  /* 0x000000041200788c */ /* 0x000fcc000bf06270 */
[----:B------:R-:W-:-:S13]  /*5ca0*/  PLOP3.LUT P0, PT, PT, PT, UP0, 0x80, 0x8 ;  /* 0x000000000008781c */ /* 0x000fda0003f0f008 */
[----:B-1----:R-:W-:Y:S05]  /*5cb0*/  @!P0 EXIT ;  /* 0x000000000000894d */ /* 0x002fea0003800000 */
[----:B------:R-:W1:Y:S08]  /*5cc0*/  S2UR UR4, SR_CgaCtaId ;  /* 0x00000000000479c3 */ /* 0x000e700000008800 */
[----:B------:R-:W-:Y:S01]  /*5cd0*/  BAR.SYNC.DEFER_BLOCKING 0x6, 0xa0 ;  /* 0x0182800000007b1d */ /* 0x000fe20000010000 */
[C---:B------:R-:W-:Y:S01]  /*5ce0*/  IMAD.SHL.U32 R0, R87.reuse, 0x20, RZ ;  /* 0x0000002057007824 */ /* 0x040fe200078e00ff */
[C---:B------:R-:W-:Y:S01]  /*5cf0*/  LOP3.LUT R88, R87.reuse, 0x60, RZ, 0xc0, !PT ;  /* 0x0000006057587812 */ /* 0x040fe200078ec0ff */
[C---:B------:R-:W-:Y:S01]  /*5d00*/  IMAD.SHL.U32 R5, R87.reuse, 0x4, RZ ;  /* 0x0000000457057824 */ /* 0x040fe200078e00ff */
[C---:B------:R-:W-:Y:S01]  /*5d10*/  LOP3.LUT R3, R87.reuse, 0x2, RZ, 0xc0, !PT ;  /* 0x0000000257037812 */ /* 0x040fe200078ec0ff */
[----:B------:R-:W-:Y:S01]  /*5d20*/  IMAD.U32 R37, R87, 0x10000, RZ ;  /* 0x0001000057257824 */ /* 0x000fe200078e00ff */
[----:B------:R-:W-:-:S02]  /*5d30*/  UMOV UR50, 0x400 ;  /* 0x0000040000327882 */ /* 0x000fc40000000000 */
[----:B------:R-:W2:Y:S01]  /*5d40*/  LDC.64 R78, c[0x0][0x9b0] ;  /* 0x00026c00ff4e7b82 */ /* 0x000ea20000000a00 */
[----:B------:R-:W3:Y:S01]  /*5d50*/  LDCU.64 UR6, c[0x0][0x990] ;  /* 0x00013200ff0677ac */ /* 0x000ee20008000a00 */
[----:B------:R-:W-:Y:S01]  /*5d60*/  LOP3.LUT R2, R0, 0xc0, RZ, 0xc0, !PT ;  /* 0x000000c000027812 */ /* 0x000fe200078ec0ff */
[----:B------:R-:W-:Y:S01]  /*5d70*/  HFMA2 R83, -RZ, RZ, 0, 0 ;  /* 0x00000000ff537431 */ /* 0x000fe200000001ff */
[----:B------:R-:W-:Y:S01]  /*5d80*/  LOP3.LUT R87, R87, 0x4, RZ, 0xc0, !PT ;  /* 0x0000000457577812 */ /* 0x000fe200078ec0ff */
[----:B------:R-:W-:Y:S01]  /*5d90*/  USHF.R.S32.HI UR53, URZ, 0x1f, UR5 ;  /* 0x0000001fff357899 */ /* 0x000fe20008011405 */
[----:B------:R-:W-:Y:S01]  /*5da0*/  LOP3.LUT R5, R2, 0x18, R5, 0xf8, !PT ;  /* 0x0000001802057812 */ /* 0x000fe200078ef805 */
[----:B------:R-:W-:Y:S01]  /*5db0*/  IMAD.MOV.U32 R85, RZ, RZ, 0x1 ;  /* 0x00000001ff557424 */ /* 0x000fe200078e00ff */
[----:B------:R-:W4:Y:S01]  /*5dc0*/  LDC.64 R76, c[0x0][0x9a8] ;  /* 0x00026a00ff4c7b82 */ /* 0x000f220000000a00 */
[----:B------:R-:W-:Y:S01]  /*5dd0*/  ULEA.HI UR53, UR53, UR5, URZ, 0x7 ;  /* 0x0000000535357291 */ /* 0x000fe2000f8f38ff */
[----:B------:R-:W-:Y:S01]  /*5de0*/  LOP3.LUT R5, R5, 0xf20, R0, 0xf8, !PT ;  /* 0x00000f2005057812 */ /* 0x000fe200078ef800 */
[----:B------:R-:W-:Y:S01]  /*5df0*/  IMAD.MOV.U32 R36, RZ, RZ, RZ ;  /* 0x000000ffff247224 */ /* 0x000fe200078e00ff */
[----:B------:R-:W-:Y:S01]  /*5e00*/  LOP3.LUT R37, R37, 0x600000, RZ, 0xc0, !PT ;  /* 0x0060000025257812 */ /* 0x000fe200078ec0ff */
[----:B------:R-:W-:Y:S01]  /*5e10*/  IMAD.MOV.U32 R84, RZ, RZ, RZ ;  /* 0x000000ffff547224 */ /* 0x000fe200078e00ff */
[----:B------:R-:W2:Y:S01]  /*5e20*/  LDCU UR62, c[0x0][0x370] ;  /* 0x00006e00ff3e77ac */ /* 0x000ea20008000800 */
[----:B-1----:R-:W-:Y:S01]  /*5e30*/  ULEA UR50, UR4, UR50, 0x18 ;  /* 0x0000003204327291 */ /* 0x002fe2000f8ec0ff */
[----:B---3--:R-:W-:Y:S01]  /*5e40*/  MOV R92, UR6 ;  /* 0x00000006005c7c02 */ /* 0x008fe20008000f00 */
[----:B------:R-:W-:Y:S01]  /*5e50*/  IMAD.U32 R91, RZ, RZ, UR7 ;  /* 0x00000007ff5b7e24 */ /* 0x000fe2000f8e00ff */
[----:B------:R-:W1:Y:S01]  /*5e60*/  LDCU UR48, c[0x0][0xc0c] ;  /* 0x00018180ff3077ac */ /* 0x000e620008000800 */
[----:B------:R-:W-:-:S05]  /*5e70*/  UIADD3 UR4, UPT, UPT, UR50, 0x200, URZ ;  /* 0x0000020032047890 */ /* 0x000fca000fffe0ff */
[----:B------:R-:W3:Y:S01]  /*5e80*/  LDS R6, [UR50+0x100] ;  /* 0x00010032ff067984 */ /* 0x000ee20008000800 */
[----:B------:R-:W1:Y:S01]  /*5e90*/  LDCU UR38, c[0x0][0xc30] ;  /* 0x00018600ff2677ac */ /* 0x000e620008000800 */
[----:B------:R-:W-:Y:S01]  /*5ea0*/  MOV R80, UR4 ;  /* 0x0000000400507c02 */ /* 0x000fe20008000f00 */
[----:B------:R-:W1:Y:S03]  /*5eb0*/  LDCU.64 UR60, c[0x0][0x988] ;  /* 0x00013100ff3c77ac */ /* 0x000e660008000a00 */
[----:B------:R-:W-:Y:S01]  /*5ec0*/  LEA R86, R5, R80, 0x1 ;  /* 0x0000005005567211 */ /* 0x000fe200078e08ff */
[----:B------:R-:W1:Y:S04]  /*5ed0*/  LDCU.64 UR46, c[0x0][0xc28] ;  /* 0x00018500ff2e77ac */ /* 0x000e680008000a00 */
[--C-:B------:R-:W-:Y:S01]  /*5ee0*/  IMAD R96, R3, -0x10, R86.reuse ;  /* 0xfffffff003607824 */ /* 0x100fe200078e0256 */
[----:B------:R-:W1:Y:S01]  /*5ef0*/  LDCU.128 UR56, c[0x0][0xc10] ;  /* 0x00018200ff3877ac */ /* 0x000e620008000c00 */
[----:B------:R-:W-:Y:S01]  /*5f00*/  IMAD R94, R87, -0x10, R86 ;  /* 0xfffffff0575e7824 */ /* 0x000fe200078e0256 */
[----:B------:R-:W1:Y:S01]  /*5f10*/  LDCU UR55, c[0x0][0x374] ;  /* 0x00006e80ff3777ac */ /* 0x000e620008000800 */
[----:B------:R-:W-:Y:S01]  /*5f20*/  USHF.R.S32.HI UR53, URZ, 0x7, UR53 ;  /* 0x00000007ff357899 */ /* 0x000fe20008011435 */
[----:B------:R-:W-:Y:S01]  /*5f30*/  UMOV UR54, URZ ;  /* 0x000000ff00367c82 */ /* 0x000fe20008000000 */
[----:B------:R-:W-:Y:S01]  /*5f40*/  UMOV UR51, URZ ;  /* 0x000000ff00337c82 */ /* 0x000fe20008000000 */
[C---:B---3--:R-:W-:Y:S01]  /*5f50*/  VIADD R7, R6.reuse, 0x80 ;  /* 0x0000008006077836 */ /* 0x048fe20000000000 */
[----:B------:R-:W-:-:S04]  /*5f60*/  LOP3.LUT R6, R6, 0xffff, RZ, 0xc0, !PT ;  /* 0x0000ffff06067812 */ /* 0x000fc800078ec0ff */
[----:B------:R-:W-:-:S05]  /*5f70*/  LOP3.LUT R7, R7, 0xffff, RZ, 0xc0, !PT ;  /* 0x0000ffff07077812 */ /* 0x000fca00078ec0ff */
[----:B-12-4-:R3:W-:Y:S02]  /*5f80*/  STL.64 [R1], R6 ;  /* 0x0000000601007387 */ /* 0x0167e40000100a00 */
.L_x_120:
[----:B------:R-:W-:Y:S04]  /*5f90*/  SHF.L.U32 R3, R83, 0x1f, RZ ;  /* 0x0000001f53037819 */ /* 0x000fe800000006ff */
[----:B-1----:R-:W1:Y:S02]  /*5fa0*/  SYNCS.PHASECHK.TRANS64.TRYWAIT P0, [UR50+0xb0], R3 ;  /* 0x0000b003ff0075a7 */ /* 0x002e640008001132 */
[----:B-1-3--:R-:W-:Y:S05]  /*5fb0*/  @!P0 BRA `(.L_x_77) ;  /* 0x0000005000248947 */ /* 0x00afea0003800000 */
.L_x_170:
[----:B---3--:R-:W2:Y:S01]  /*5fc0*/  LDS.128 R4, [UR50+0xf0] ;  /* 0x0000f032ff047984 */ /* 0x008ea20008000c00 */
[----:B------:R-:W-:Y:S02]  /*5fd0*/  UIADD3 UR4, UPT, UPT, UR50, 0xb8, URZ ;  /* 0x000000b832047890 */ /* 0x000fe4000fffe0ff */
[----:B------:R-:W-:Y:S02]  /*5fe0*/  UISETP.GE.AND UP0, UPT, UR39, 0x1, UPT ;  /* 0x000000012700788c */ /* 0x000fe4000bf06270 */
[----:B------:R-:W-:Y:S01]  /*5ff0*/  UPRMT UR4, URZ, 0x654, UR4 ;  /* 0x00000654ff047896 */ /* 0x000fe20008000004 */
        /* <DEDUP_REMOVED lines=10> */
[----:B------:R-:W-:Y:S01]  /*60a0*/  PLOP3.LUT P0, PT, PT, PT, UP1, 0x80, 0x8 ;  /* 0x000000000008781c */ /* 0x000fe20003f0f018 */
[----:B------:R-:W-:Y:S11]  /*60b0*/  UP2UR UR63, UPR, URZ, 0x2 ;  /* 0x00000002ff3f7883 */ /* 0x000ff60008000000 */
[----:B------:R-:W-:Y:S01]  /*60c0*/  @!UPT UIADD3 URZ, UPT, UPT, URZ, URZ, URZ ;  /* 0x000000fffffff290 */ /* 0x000fe2000fffe0ff */
[----:B------:R-:W-:Y:S02]  /*60d0*/  @P0 MOV R2, R4 ;  /* 0x0000000400020202 */ /* 0x000fe40000000f00 */
[----:B-1----:R-:W-:Y:S02]  /*60e0*/  @P0 LOP3.LUT R0, R5, 0xffff, RZ, 0xc0, !PT ;  /* 0x0000ffff05000812 */ /* 0x002fe400078ec0ff */
[----:B------:R-:W-:Y:S02]  /*60f0*/  @P0 R2UR UR6, R2 ;  /* 0x00000000020602ca */ /* 0x000fe400000e0000 */
[----:B------:R-:W-:Y:S01]  /*6100*/  @P0 R2UR UR5, R0 ;  /* 0x00000000000502ca */ /* 0x000fe200000e0000 */
[----:B------:R-:W-:Y:S05]  /*6110*/  IMAD.U32 R0, RZ, RZ, UR53 ;  /* 0x00000035ff007e24 */ /* 0x000fea000f8e00ff */
[----:B------:R-:W-:Y:S05]  /*6120*/  IABS R2, R0 ;  /* 0x0000000000027213 */ /* 0x000fea0000000000 */
[----:B------:R-:W-:Y:S02]  /*6130*/  @UP1 UMOV UR37, UR6 ;  /* 0x0000000600251c82 */ /* 0x000fe40008000000 */
[----:B------:R-:W-:Y:S01]  /*6140*/  @UP1 UMOV UR36, UR5 ;  /* 0x0000000500241c82 */ /* 0x000fe20008000000 */
[----:B------:R-:W-:Y:S05]  /*6150*/  BRA.U !UP0, `(.L_x_78) ;  /* 0x0000000108cc7547 */ /* 0x000fea000b800000 */
[----:B------:R-:W1:Y:S01]  /*6160*/  LDCU UR9, c[0x0][0xc20] ;  /* 0x00018400ff0977ac */ /* 0x000e620008000800 */
[----:B------:R-:W-:Y:S02]  /*6170*/  UIMAD.WIDE.U32 UR4, UR55, UR59, URZ ;  /* 0x0000003b370472a5 */ /* 0x000fe4000f8e00ff */
[----:B------:R-:W-:Y:S02]  /*6180*/  UIMAD.WIDE.U32 UR6, UR62, UR56, URZ ;  /* 0x000000383e0672a5 */ /* 0x000fe4000f8e00ff */
[----:B------:R-:W-:Y:S02]  /*6190*/  UIMAD.WIDE.U32 UR10, UR36, UR59, URZ ;  /* 0x0000003b240a72a5 */ /* 0x000fe4000f8e00ff */
[----:B------:R-:W-:Y:S02]  /*61a0*/  UISETP.NE.AND UP0, UPT, UR58, 0x1, UPT ;  /* 0x000000013a00788c */ /* 0x000fe4000bf05270 */
[----:B------:R-:W-:Y:S02]  /*61b0*/  UISETP.NE.AND UP1, UPT, UR48, 0x1, UPT ;  /* 0x000000013000788c */ /* 0x000fe4000bf25270 */
[----:B------:R-:W-:Y:S02]  /*61c0*/  UISETP.NE.AND UP2, UPT, UR39, 0x1, UPT ;  /* 0x000000012700788c */ /* 0x000fe4000bf45270 */
[----:B------:R-:W-:Y:S01]  /*61d0*/  UIMAD.WIDE.U32 UR12, UR37, UR56, URZ ;  /* 0x00000038250c72a5 */ /* 0x000fe2000f8e00ff */
[----:B------:R-:W-:Y:S01]  /*61e0*/  UMOV UR4, UR5 ;  /* 0x0000000500047c82 */ /* 0x000fe20008000000 */
[----:B------:R-:W-:Y:S01]  /*61f0*/  UMOV UR6, UR11 ;  /* 0x0000000b00067c82 */ /* 0x000fe20008000000 */
[----:B-1----:R-:W-:Y:S03]  /*6200*/  USHF.R.U32.HI UR8, URZ, UR9, UR4 ;  /* 0x00000009ff087299 */ /* 0x002fe60008011604 */
[----:B------:R-:W-:Y:S02]  /*6210*/  UMOV UR4, UR7 ;  /* 0x0000000700047c82 */ /* 0x000fe40008000000 */
[----:B------:R-:W-:Y:S02]  /*6220*/  USHF.R.U32.HI UR5, URZ, UR57, UR4 ;  /* 0x00000039ff057299 */ /* 0x000fe40008011604 */
[----:B------:R-:W-:Y:S02]  /*6230*/  USEL UR4, UR55, UR8, !UP0 ;  /* 0x0000000837047287 */ /* 0x000fe4000c000000 */
[----:B------:R-:W-:Y:S02]  /*6240*/  USHF.R.U32.HI UR8, URZ, UR9, UR6 ;  /* 0x00000009ff087299 */ /* 0x000fe40008011606 */
[----:B------:R-:W-:Y:S02]  /*6250*/  UIMAD.WIDE.U32 UR6, UR4, UR46, URZ ;  /* 0x0000002e040672a5 */ /* 0x000fe4000f8e00ff */
[----:B------:R-:W-:Y:S02]  /*6260*/  USEL UR9, UR62, UR5, !UP1 ;  /* 0x000000053e097287 */ /* 0x000fe4000c800000 */
[----:B------:R-:W-:Y:S02]  /*6270*/  USEL UR8, UR36, UR8, !UP0 ;  /* 0x0000000824087287 */ /* 0x000fe4000c000000 */
[----:B------:R-:W-:Y:S01]  /*6280*/  UIMAD.WIDE.U32 UR10, UR9, UR46, URZ ;  /* 0x0000002e090a72a5 */ /* 0x000fe2000f8e00ff */
[----:B------:R-:W-:Y:S01]  /*6290*/  UMOV UR6, UR7 ;  /* 0x0000000700067c82 */ /* 0x000fe20008000000 */
[----:B------:R-:W-:Y:S01]  /*62a0*/  UMOV UR5, UR13 ;  /* 0x0000000d00057c82 */ /* 0x000fe20008000000 */
[----:B------:R-:W-:Y:S02]  /*62b0*/  @UP2 USHF.R.U32.HI UR4, URZ, UR47, UR6 ;  /* 0x0000002fff042299 */ /* 0x000fe40008011606 */
[----:B------:R-:W-:Y:S02]  /*62c0*/  USHF.R.U32.HI UR5, URZ, UR57, UR5 ;  /* 0x00000039ff057299 */ /* 0x000fe40008011605 */
[----:B------:R-:W-:Y:S02]  /*62d0*/  UIMAD UR4, UR39, UR4, URZ ;  /* 0x00000004270472a4 */ /* 0x000fe4000f8e02ff */
[----:B------:R-:W-:Y:S02]  /*62e0*/  USEL UR5, UR37, UR5, !UP1 ;  /* 0x0000000525057287 */ /* 0x000fe4000c800000 */
[----:B------:R-:W-:Y:S01]  /*62f0*/  UISETP.GE.AND UP0, UPT, UR8, UR4, UPT ;  /* 0x000000040800728c */ /* 0x000fe2000bf06270 */
[----:B------:R-:W-:Y:S01]  /*6300*/  UMOV UR6, UR11 ;  /* 0x0000000b00067c82 */ /* 0x000fe20008000000 */
[----:B------:R-:W-:Y:S02]  /*6310*/  UIMAD.WIDE.U32 UR10, UR8, UR46, URZ ;  /* 0x0000002e080a72a5 */ /* 0x000fe4000f8e00ff */
[----:B------:R-:W-:Y:S04]  /*6320*/  @UP2 USHF.R.U32.HI UR9, URZ, UR47, UR6 ;  /* 0x0000002fff092299 */ /* 0x000fe80008011606 */
[----:B------:R-:W-:Y:S01]  /*6330*/  UIMAD UR6, UR39, UR9, URZ ;  /* 0x00000009270672a4 */ /* 0x000fe2000f8e02ff */
[----:B------:R-:W-:Y:S03]  /*6340*/  UMOV UR4, UR11 ;  /* 0x0000000b00047c82 */ /* 0x000fe60008000000 */
[----:B------:R-:W-:Y:S02]  /*6350*/  UISETP.GE.OR UP0, UPT, UR5, UR6, UP0 ;  /* 0x000000060500728c */ /* 0x000fe40008706670 */
[----:B------:R-:W-:Y:S02]  /*6360*/  USHF.R.U32.HI UR4, URZ, UR47, UR4 ;  /* 0x0000002fff047299 */ /* 0x000fe40008011604 */
[----:B------:R-:W-:Y:S02]  /*6370*/  UIMAD.WIDE.U32 UR6, UR5, UR46, URZ ;  /* 0x0000002e050672a5 */ /* 0x000fe4000f8e00ff */
[----:B------:R-:W-:Y:S02]  /*6380*/  USEL UR11, UR8, UR4, !UP2 ;  /* 0x00000004080b7287 */ /* 0x000fe4000d000000 */
[----:B------:R-:W-:Y:S02]  /*6390*/  UIADD3 UR6, UPT, UPT, -UR5, URZ, URZ ;  /* 0x000000ff05067290 */ /* 0x000fe4000fffe1ff */
[----:B------:R-:W-:Y:S02]  /*63a0*/  UIADD3 UR10, UPT, UPT, -UR11, URZ, URZ ;  /* 0x000000ff0b0a7290 */ /* 0x000fe4000fffe1ff */
[----:B------:R-:W-:Y:S02]  /*63b0*/  UIMAD UR6, UR48, UR6, UR37 ;  /* 0x00000006300672a4 */ /* 0x000fe4000f8e0225 */
[----:B------:R-:W-:Y:S01]  /*63c0*/  UIMAD UR10, UR39, UR10, UR8 ;  /* 0x0000000a270a72a4 */ /* 0x000fe2000f8e0208 */
[----:B------:R-:W-:Y:S01]  /*63d0*/  @!UP0 UMOV UR4, UR7 ;  /* 0x0000000700048c82 */ /* 0x000fe20008000000 */
[----:B------:R-:W-:Y:S02]  /*63e0*/  UIADD3 UR7, UPT, UPT, -UR8, URZ, URZ ;  /* 0x000000ff08077290 */ /* 0x000fe4000fffe1ff */
[----:B------:R-:W-:Y:S04]  /*63f0*/  @!UP0 USHF.R.U32.HI UR4, URZ, UR47, UR4 ;  /* 0x0000002fff048299 */ /* 0x000fe80008011604 */
[----:B------:R-:W-:Y:S04]  /*6400*/  @!UP0 USEL UR4, UR5, UR4, !UP2 ;  /* 0x0000000405048287 */ /* 0x000fe8000d000000 */
[----:B------:R-:W-:Y:S02]  /*6410*/  @!UP0 UIMAD UR9, UR9, UR10, UR4 ;  /* 0x0000000a090982a4 */ /* 0x000fe4000f8e0204 */
[----:B------:R-:W-:Y:S02]  /*6420*/  @!UP0 UIADD3 UR10, UPT, UPT, UR11, -UR4, URZ ;  /* 0x800000040b0a8290 */ /* 0x000fe4000fffe0ff */
[----:B------:R-:W-:Y:S02]  /*6430*/  UIMAD UR4, UR58, UR7, UR36 ;  /* 0x000000073a0472a4 */ /* 0x000fe4000f8e0224 */
[----:B------:R-:W-:Y:S03]  /*6440*/  @!UP0 UIMAD UR8, UR10, UR39, UR5 ;  /* 0x000000270a0882a4 */ /* 0x000fe6000f8e0205 */
[----:B------:R-:W-:Y:S02]  /*6450*/  @!UP0 UMOV UR5, UR9 ;  /* 0x0000000900058c82 */ /* 0x000fe40008000000 */
[----:B------:R-:W-:Y:S02]  /*6460*/  UIMAD UR37, UR5, UR48, UR6 ;  /* 0x00000030052572a4 */ /* 0x000fe4000f8e0206 */
[----:B------:R-:W-:Y:S11]  /*6470*/  UIMAD UR36, UR8, UR58, UR4 ;  /* 0x0000003a082472a4 */ /* 0x000ff6000f8e0204 */
[----:B------:R-:W-:Y:S01]  /*6480*/  @!UPT UIADD3 URZ, UPT, UPT, URZ, URZ, URZ ;  /* 0x000000fffffff290 */ /* 0x000fe2000fffe0ff */
.L_x_78:
[----:B------:R-:W1:Y:S01]  /*6490*/  LDCU UR16, c[0x0][0x388] ;  /* 0x00007100ff1077ac */ /* 0x000e620008000800 */
[----:B------:R-:W-:Y:S01]  /*64a0*/  R2UR UR6, R2 ;  /* 0x00000000020672ca */ /* 0x000fe200000e0000 */
[----:B------:R-:W-:Y:S01]  /*64b0*/  IMAD R2, R36, 0x4, R1 ;  /* 0x0000000424027824 */ /* 0x000fe200078e0201 */
[----:B------:R-:W-:Y:S01]  /*64c0*/  IABS R0, R0 ;  /* 0x0000000000007213 */ /* 0x000fe20000000000 */
[----:B------:R-:W2:Y:S01]  /*64d0*/  LDCU UR11, c[0x0][0x38c] ;  /* 0x00007180ff0b77ac */ /* 0x000ea20008000800 */
[----:B------:R-:W-:Y:S01]  /*64e0*/  @P0 SHF.R.U32.HI R4, RZ, 0x10, R5 ;  /* 0x00000010ff040819 */ /* 0x000fe20000011605 */
[----:B------:R-:W-:Y:S01]  /*64f0*/  BSSY.RECONVERGENT B6, `(.L_x_79) ;  /* 0x0000094000067945 */ /* 0x000fe20003800200 */
[----:B------:R-:W-:Y:S01]  /*6500*/  R2UR UR17, R97 ;  /* 0x00000000611172ca */ /* 0x000fe200000e0000 */
[----:B------:R-:W-:Y:S01]  /*6510*/  USHF.L.U32 UR42, UR28, 0x7, URZ ;  /* 0x000000071c2a7899 */ /* 0x000fe200080006ff */
[----:B------:R-:W5:Y:S01]  /*6520*/  LDL R2, [R2] ;  /* 0x0000000002027983 */ /* 0x000f620000100800 */
[----:B------:R-:W-:Y:S01]  /*6530*/  IMAD.MOV R0, RZ, RZ, -R0 ;  /* 0x000000ffff007224 */ /* 0x000fe200078e0a00 */
[----:B------:R-:W-:Y:S02]  /*6540*/  @P0 R2UR UR17, R4 ;  /* 0x00000000041102ca */ /* 0x000fe400000e0000 */
[----:B------:R-:W-:Y:S01]  /*6550*/  LOP3.LUT P0, RZ, R80, 0x1b0, RZ, 0xc0, !PT ;  /* 0x000001b050ff7812 */ /* 0x000fe2000780c0ff */
[----:B------:R-:W3:Y:S10]  /*6560*/  I2F.RP R10, UR6 ;  /* 0x00000006000a7d06 */ /* 0x000ef40008209400 */
[----:B------:R-:W-:Y:S01]  /*6570*/  IMAD.U32 R97, RZ, RZ, UR17 ;  /* 0x00000011ff617e24 */ /* 0x000fe2000f8e00ff */
[----:B---3--:R-:W3:Y:S01]  /*6580*/  MUFU.RCP R3, R10 ;  /* 0x0000000a00037308 */ /* 0x008ee20000001000 */
[----:B-1----:R-:W-:Y:S02]  /*6590*/  IMAD.U32 R8, RZ, RZ, UR16 ;  /* 0x00000010ff087e24 */ /* 0x002fe4000f8e00ff */
[----:B---3--:R-:W-:Y:S07]  /*65a0*/  VIADD R9, R3, 0xffffffe ;  /* 0x0ffffffe03097836 */ /* 0x008fee0000000000 */
[----:B------:R-:W1:Y:S02]  /*65b0*/  F2I.FTZ.U32.TRUNC.NTZ R3, R9 ;  /* 0x0000000900037305 */ /* 0x000e64000021f000 */
[----:B-1----:R-:W-:Y:S02]  /*65c0*/  R2UR UR5, R3 ;  /* 0x00000000030572ca */ /* 0x002fe400000e0000 */
[----:B------:R-:W-:Y:S01]  /*65d0*/  IABS R3, R8 ;  /* 0x0000000800037213 */ /* 0x000fe20000000000 */
[----:B------:R-:W-:Y:S03]  /*65e0*/  IMAD.U32 R8, RZ, RZ, UR21 ;  /* 0x00000015ff087e24 */ /* 0x000fe6000f8e00ff */
[----:B------:R-:W-:Y:S02]  /*65f0*/  R2UR UR7, R3 ;  /* 0x00000000030772ca */ /* 0x000fe400000e0000 */
[----:B------:R-:W-:Y:S04]  /*6600*/  IABS R8, R8 ;  /* 0x0000000800087213 */ /* 0x000fe80000000000 */
[----:B------:R-:W-:Y:S01]  /*6610*/  R2UR UR9, R8 ;  /* 0x00000000080972ca */ /* 0x000fe200000e0000 */
[----:B------:R-:W-:Y:S04]  /*6620*/  UIADD3 UR4, UPT, UPT, URZ, -UR5, URZ ;  /* 0x80000005ff047290 */ /* 0x000fe8000fffe0ff */
[----:B------:R-:W-:Y:S02]  /*6630*/  UIMAD UR8, UR4, UR6, URZ ;  /* 0x00000006040872a4 */ /* 0x000fe4000f8e02ff */
[----:B------:R-:W1:Y:S01]  /*6640*/  I2F.RP R3, UR7 ;  /* 0x0000000700037d06 */ /* 0x000e620008209400 */
[----:B------:R-:W-:Y:S02]  /*6650*/  UMOV UR4, URZ ;  /* 0x000000ff00047c82 */ /* 0x000fe40008000000 */
[----:B------:R-:W-:Y:S02]  /*6660*/  UIMAD.WIDE.U32 UR4, UR5, UR8, UR4 ;  /* 0x00000008050472a5 */ /* 0x000fe4000f8e0004 */
[----:B------:R-:W-:Y:S05]  /*6670*/  R2UR UR8, R0 ;  /* 0x00000000000872ca */ /* 0x000fea00000e0000 */
[----:B------:R-:W-:Y:S02]  /*6680*/  UMOV UR4, UR5 ;  /* 0x0000000500047c82 */ /* 0x000fe40008000000 */
[----:B------:R-:W-:Y:S01]  /*6690*/  UIMAD.WIDE.U32 UR4, UR4, UR9, URZ ;  /* 0x00000009040472a5 */ /* 0x000fe2000f8e00ff */
[----:B-1----:R-:W1:Y:S06]  /*66a0*/  MUFU.RCP R3, R3 ;  /* 0x0000000300037308 */ /* 0x002e6c0000001000 */
[----:B------:R-:W-:Y:S02]  /*66b0*/  UMOV UR43, UR5 ;  /* 0x00000005002b7c82 */ /* 0x000fe40008000000 */
[----:B------:R-:W-:Y:S04]  /*66c0*/  UIMAD UR4, UR43, UR8, UR9 ;  /* 0x000000082b0472a4 */ /* 0x000fe8000f8e0209 */
[----:B------:R-:W-:Y:S01]  /*66d0*/  UISETP.GT.U32.AND UP0, UPT, UR6, UR4, UPT ;  /* 0x000000040600728c */ /* 0x000fe2000bf04070 */
[----:B-1----:R-:W-:Y:S10]  /*66e0*/  VIADD R8, R3, 0xffffffe ;  /* 0x0ffffffe03087836 */ /* 0x002ff40000000000 */
[----:B------:R-:W-:Y:S01]  /*66f0*/  @!UP0 UIADD3 UR4, UPT, UPT, UR4, -UR6, URZ ;  /* 0x8000000604048290 */ /* 0x000fe2000fffe0ff */
[----:B------:R-:W1:Y:S01]  /*6700*/  F2I.FTZ.U32.TRUNC.NTZ R0, R8 ;  /* 0x0000000800007305 */ /* 0x000e62000021f000 */
[----:B------:R-:W-:Y:S02]  /*6710*/  @!UP0 UIADD3 UR43, UPT, UPT, UR43, 0x1, URZ ;  /* 0x000000012b2b8890 */ /* 0x000fe4000fffe0ff */
[----:B------:R-:W-:Y:S02]  /*6720*/  UISETP.GE.U32.AND UP2, UPT, UR4, UR6, UPT ;  /* 0x000000060400728c */ /* 0x000fe4000bf46070 */
[----:B------:R-:W-:Y:S02]  /*6730*/  ULOP3.LUT UR4, UR21, UR53, URZ, 0x3c, !UPT ;  /* 0x0000003515047292 */ /* 0x000fe4000f8e3cff */
[----:B------:R-:W-:Y:S02]  /*6740*/  UISETP.NE.AND UP0, UPT, UR53, URZ, UPT ;  /* 0x000000ff3500728c */ /* 0x000fe4000bf05270 */
[----:B------:R-:W-:Y:S05]  /*6750*/  UISETP.GE.AND UP1, UPT, UR4, URZ, UPT ;  /* 0x000000ff0400728c */ /* 0x000fea000bf26270 */
[----:B------:R-:W-:Y:S01]  /*6760*/  @UP2 UIADD3 UR43, UPT, UPT, UR43, 0x1, URZ ;  /* 0x000000012b2b2890 */ /* 0x000fe2000fffe0ff */
[----:B-1----:R-:W-:Y:S05]  /*6770*/  R2UR UR5, R0 ;  /* 0x00000000000572ca */ /* 0x002fea00000e0000 */
[----:B------:R-:W-:Y:S02]  /*6780*/  @!UP1 UIADD3 UR43, UPT, UPT, -UR43, URZ, URZ ;  /* 0x000000ff2b2b9290 */ /* 0x000fe4000fffe1ff */
[----:B------:R-:W-:Y:S06]  /*6790*/  @!UP0 ULOP3.LUT UR43, URZ, UR53, URZ, 0x33, !UPT ;  /* 0x00000035ff2b8292 */ /* 0x000fec000f8e33ff */
[----:B------:R-:W-:Y:S01]  /*67a0*/  UIADD3 UR4, UPT, UPT, URZ, -UR5, URZ ;  /* 0x80000005ff047290 */ /* 0x000fe2000fffe0ff */
[----:B------:R-:W-:Y:S03]  /*67b0*/  IMAD.U32 R0, RZ, RZ, UR43 ;  /* 0x0000002bff007e24 */ /* 0x000fe6000f8e00ff */
[----:B------:R-:W-:Y:S02]  /*67c0*/  UIMAD UR6, UR4, UR7, URZ ;  /* 0x00000007040672a4 */ /* 0x000fe4000f8e02ff */
[----:B------:R-:W-:Y:S01]  /*67d0*/  IABS R0, R0 ;  /* 0x0000000000007213 */ /* 0x000fe20000000000 */
[----:B------:R-:W-:Y:S02]  /*67e0*/  UMOV UR4, URZ ;  /* 0x000000ff00047c82 */ /* 0x000fe40008000000 */
[----:B------:R-:W-:Y:S01]  /*67f0*/  UIMAD.WIDE.U32 UR4, UR5, UR6, UR4 ;  /* 0x00000006050472a5 */ /* 0x000fe2000f8e0004 */
[----:B------:R-:W-:Y:S01]  /*6800*/  R2UR UR8, R0 ;  /* 0x00000000000872ca */ /* 0x000fe200000e0000 */
[----:B--2---:R-:W-:Y:S05]  /*6810*/  IMAD.U32 R0, RZ, RZ, UR11 ;  /* 0x0000000bff007e24 */ /* 0x004fea000f8e00ff */
[----:B------:R-:W-:Y:S01]  /*6820*/  UMOV UR4, UR5 ;  /* 0x0000000500047c82 */ /* 0x000fe20008000000 */
[----:B------:R-:W-:Y:S04]  /*6830*/  IABS R9, R0 ;  /* 0x0000000000097213 */ /* 0x000fe80000000000 */
[----:B------:R-:W1:Y:S02]  /*6840*/  I2F.RP R0, R9 ;  /* 0x0000000900007306 */ /* 0x000e640000209400 */
[----:B------:R-:W-:Y:S07]  /*6850*/  UIMAD.WIDE.U32 UR4, UR4, UR8, URZ ;  /* 0x00000008040472a5 */ /* 0x000fee000f8e00ff */
[----:B------:R-:W-:Y:S02]  /*6860*/  UMOV UR44, UR5 ;  /* 0x00000005002c7c82 */ /* 0x000fe40008000000 */
[----:B------:R-:W-:Y:S04]  /*6870*/  UIADD3 UR4, UPT, UPT, -UR44, URZ, URZ ;  /* 0x000000ff2c047290 */ /* 0x000fe8000fffe1ff */
[----:B------:R-:W-:Y:S01]  /*6880*/  UIMAD UR4, UR7, UR4, UR8 ;  /* 0x00000004070472a4 */ /* 0x000fe2000f8e0208 */
[----:B-1----:R-:W1:Y:S03]  /*6890*/  MUFU.RCP R0, R0 ;  /* 0x0000000000007308 */ /* 0x002e660000001000 */
[----:B------:R-:W-:Y:S11]  /*68a0*/  UISETP.GT.U32.AND UP0, UPT, UR7, UR4, UPT ;  /* 0x000000040700728c */ /* 0x000ff6000bf04070 */
[----:B------:R-:W-:Y:S02]  /*68b0*/  @!UP0 UIADD3 UR4, UPT, UPT, UR4, -UR7, URZ ;  /* 0x8000000704048290 */ /* 0x000fe4000fffe0ff */
[----:B------:R-:W-:Y:S01]  /*68c0*/  @!UP0 UIADD3 UR44, UPT, UPT, UR44, 0x1, URZ ;  /* 0x000000012c2c8890 */ /* 0x000fe2000fffe0ff */
[----:B-1----:R-:W-:Y:S01]  /*68d0*/  IADD3 R10, PT, PT, R0, 0xffffffe, RZ ;  /* 0x0ffffffe000a7810 */ /* 0x002fe20007ffe0ff */
[----:B------:R-:W-:Y:S02]  /*68e0*/  UISETP.GE.U32.AND UP1, UPT, UR4, UR7, UPT ;  /* 0x000000070400728c */ /* 0x000fe4000bf26070 */
[----:B------:R-:W-:Y:S01]  /*68f0*/  ULOP3.LUT UR4, UR43, UR16, URZ, 0x3c, !UPT ;  /* 0x000000102b047292 */ /* 0x000fe2000f8e3cff */
[----:B------:R-:W1:Y:S03]  /*6900*/  F2I.FTZ.U32.TRUNC.NTZ R11, R10 ;  /* 0x0000000a000b7305 */ /* 0x000e66000021f000 */
[----:B------:R-:W-:Y:S05]  /*6910*/  UISETP.GE.AND UP0, UPT, UR4, URZ, UPT ;  /* 0x000000ff0400728c */ /* 0x000fea000bf06270 */
[----:B------:R-:W-:Y:S02]  /*6920*/  @UP1 UIADD3 UR44, UPT, UPT, UR44, 0x1, URZ ;  /* 0x000000012c2c1890 */ /* 0x000fe4000fffe0ff */
[----:B------:R-:W-:Y:S04]  /*6930*/  UISETP.NE.AND UP1, UPT, UR16, URZ, UPT ;  /* 0x000000ff1000728c */ /* 0x000fe8000bf25270 */
[----:B------:R-:W-:Y:S01]  /*6940*/  @!UP0 UIADD3 UR44, UPT, UPT, -UR44, URZ, URZ ;  /* 0x000000ff2c2c8290 */ /* 0x000fe2000fffe1ff */
[--C-:B-1----:R-:W-:Y:S02]  /*6950*/  IMAD.MOV R8, RZ, RZ, -R11.reuse ;  /* 0x000000ffff087224 */ /* 0x102fe400078e0a0b */
[----:B------:R-:W-:Y:S02]  /*6960*/  IMAD.MOV.U32 R10, RZ, RZ, RZ ;  /* 0x000000ffff0a7224 */ /* 0x000fe400078e00ff */
[----:B------:R-:W-:Y:S02]  /*6970*/  IMAD R3, R8, R9, RZ ;  /* 0x0000000908037224 */ /* 0x000fe400078e02ff */
[----:B------:R-:W-:Y:S02]  /*6980*/  @!UP1 ULOP3.LUT UR44, URZ, UR16, URZ, 0x33, !UPT ;  /* 0x00000010ff2c9292 */ /* 0x000fe4000f8e33ff */
[----:B------:R-:W-:Y:S01]  /*6990*/  UISETP.NE.AND UP1, UPT, UR38, 0x1, UPT ;  /* 0x000000012600788c */ /* 0x000fe2000bf25270 */
[----:B------:R-:W-:Y:S04]  /*69a0*/  IMAD.HI.U32 R11, R11, R3, R10 ;  /* 0x000000030b0b7227 */ /* 0x000fe800078e000a */
[----:B------:R-:W-:Y:S05]  /*69b0*/  IMAD.U32 R0, RZ, RZ, UR44 ;  /* 0x0000002cff007e24 */ /* 0x000fea000f8e00ff */
[----:B------:R-:W-:Y:S01]  /*69c0*/  IABS R0, R0 ;  /* 0x0000000000007213 */ /* 0x000fe20000000000 */
[----:B------:R-:W1:Y:S04]  /*69d0*/  @!UP1 LDCU.128 UR12, c[0x0][0xc10] ;  /* 0x00018200ff0c97ac */ /* 0x000e680008000c00 */
[----:B------:R-:W-:Y:S01]  /*69e0*/  IMAD.HI.U32 R11, R11, R0, RZ ;  /* 0x000000000b0b7227 */ /* 0x000fe200078e00ff */
[----:B------:R-:W2:Y:S03]  /*69f0*/  @!UP1 LDCU UR10, c[0x0][0xc20] ;  /* 0x00018400ff0a97ac */ /* 0x000ea60008000800 */
[----:B------:R-:W-:Y:S01]  /*6a00*/  IMAD.MOV R3, RZ, RZ, -R11 ;  /* 0x000000ffff037224 */ /* 0x000fe200078e0a0b */
[----:B------:R-:W3:Y:S03]  /*6a10*/  @!UP1 LDCU UR5, c[0x0][0xc0c] ;  /* 0x00018180ff0597ac */ /* 0x000ee60008000800 */
[C---:B------:R-:W-:Y:S01]  /*6a20*/  IMAD R0, R9.reuse, R3, R0 ;  /* 0x0000000309007224 */ /* 0x040fe200078e0200 */
[----:B-1----:R-:W-:Y:S04]  /*6a30*/  UIMAD.WIDE.U32 UR6, UR36, UR15, URZ ;  /* 0x0000000f240672a5 */ /* 0x002fe8000f8e00ff */
[----:B------:R-:W-:Y:S01]  /*6a40*/  ISETP.GT.U32.AND P1, PT, R9, R0, PT ;  /* 0x000000000900720c */ /* 0x000fe20003f24070 */
[----:B------:R-:W-:Y:S02]  /*6a50*/  UIMAD.WIDE.U32 UR8, UR37, UR12, URZ ;  /* 0x0000000c250872a5 */ /* 0x000fe4000f8e00ff */
[----:B------:R-:W-:Y:S02]  /*6a60*/  @!UP1 UISETP.NE.AND UP0, UPT, UR14, 0x1, UPT ;  /* 0x000000010e00988c */ /* 0x000fe4000bf05270 */
[----:B------:R-:W-:Y:S01]  /*6a70*/  ULOP3.LUT UR8, UR44, UR11, URZ, 0x3c, !UPT ;  /* 0x0000000b2c087292 */ /* 0x000fe2000f8e3cff */
[----:B------:R-:W-:Y:S02]  /*6a80*/  @!UP1 UMOV UR6, UR7 ;  /* 0x0000000700069c82 */ /* 0x000fe40008000000 */
[----:B------:R-:W-:Y:S01]  /*6a90*/  @!UP1 UMOV UR4, UR9 ;  /* 0x0000000900049c82 */ /* 0x000fe20008000000 */
[----:B--2---:R-:W-:Y:S02]  /*6aa0*/  @!UP1 USHF.R.U32.HI UR6, URZ, UR10, UR6 ;  /* 0x0000000aff069299 */ /* 0x004fe40008011606 */
[----:B---3--:R-:W-:Y:S02]  /*6ab0*/  @!UP1 UISETP.NE.AND UP2, UPT, UR5, 0x1, UPT ;  /* 0x000000010500988c */ /* 0x008fe4000bf45270 */
[----:B------:R-:W-:Y:S01]  /*6ac0*/  @!UP1 USHF.R.U32.HI UR4, URZ, UR13, UR4 ;  /* 0x0000000dff049299 */ /* 0x000fe20008011604 */
[-C--:B------:R-:W-:Y:S01]  /*6ad0*/  @!P1 IADD3 R0, PT, PT, R0, -R9.reuse, RZ ;  /* 0x8000000900009210 */ /* 0x080fe20007ffe0ff */
[----:B------:R-:W-:Y:S01]  /*6ae0*/  @!UP1 USEL UR6, UR36, UR6, !UP0 ;  /* 0x0000000624069287 */ /* 0x000fe2000c000000 */
[----:B------:R-:W-:Y:S01]  /*6af0*/  @!P1 VIADD R11, R11, 0x1 ;  /* 0x000000010b0b9836 */ /* 0x000fe20000000000 */
[----:B------:R-:W-:Y:S01]  /*6b00*/  @!UP1 USEL UR7, UR37, UR4, !UP2 ;  /* 0x0000000425079287 */ /* 0x000fe2000d000000 */
[----:B------:R-:W-:Y:S01]  /*6b10*/  ISETP.GE.U32.AND P2, PT, R0, R9, PT ;  /* 0x000000090000720c */ /* 0x000fe20003f46070 */
[----:B------:R-:W-:Y:S02]  /*6b20*/  UISETP.GE.AND UP0, UPT, UR8, URZ, UPT ;  /* 0x000000ff0800728c */ /* 0x000fe4000bf06270 */
[----:B------:R-:W-:Y:S02]  /*6b30*/  UISETP.NE.AND UP2, UPT, UR11, URZ, UPT ;  /* 0x000000ff0b00728c */ /* 0x000fe4000bf45270 */
[----:B------:R-:W-:Y:S02]  /*6b40*/  @!UP1 UIADD3 UR4, UPT, UPT, -UR7, UR6, URZ ;  /* 0x0000000607049290 */ /* 0x000fe4000fffe1ff */
[----:B------:R-:W-:Y:S02]  /*6b50*/  @!UP1 UIADD3 UR6, UPT, UPT, UR7, -UR6, URZ ;  /* 0x8000000607069290 */ /* 0x000fe4000fffe0ff */
[----:B------:R-:W-:Y:S02]  /*6b60*/  UIADD3 UR7, UPT, UPT, -UR43, URZ, URZ ;  /* 0x000000ff2b077290 */ /* 0x000fe4000fffe1ff */
[----:B------:R-:W-:Y:S02]  /*6b70*/  @!UP1 UIMAD UR37, UR4, UR5, UR37 ;  /* 0x00000005042592a4 */ /* 0x000fe4000f8e0225 */
[----:B------:R-:W-:Y:S01]  /*6b80*/  UIMAD UR4, UR53, UR7, UR21 ;  /* 0x00000007350472a4 */ /* 0x000fe2000f8e0215 */
[----:B------:R-:W-:Y:S01]  /*6b90*/  @P2 VIADD R11, R11, 0x1 ;  /* 0x000000010b0b2836 */ /* 0x000fe20000000000 */
[----:B------:R-:W-:Y:S02]  /*6ba0*/  @!UP1 UIMAD UR36, UR6, UR14, UR36 ;  /* 0x0000000e062492a4 */ /* 0x000fe4000f8e0224 */
[----:B------:R-:W-:Y:S02]  /*6bb0*/  USHF.L.U32 UR52, UR4, 0x7, URZ ;  /* 0x0000000704347899 */ /* 0x000fe400080006ff */
[----:B------:R-:W-:Y:S01]  /*6bc0*/  UIADD3 UR4, UPT, UPT, -UR44, URZ, URZ ;  /* 0x000000ff2c047290 */ /* 0x000fe2000fffe1ff */
[----:B------:R-:W-:Y:S03]  /*6bd0*/  R2UR UR45, R11 ;  /* 0x000000000b2d72ca */ /* 0x000fe600000e0000 */
[----:B------:R-:W-:Y:S10]  /*6be0*/  UIMAD UR43, UR16, UR4, UR43 ;  /* 0x00000004102b72a4 */ /* 0x000ff4000f8e022b */
[----:B------:R-:W-:Y:S02]  /*6bf0*/  @!UP0 UIADD3 UR45, UPT, UPT, -UR45, URZ, URZ ;  /* 0x000000ff2d2d8290 */ /* 0x000fe4000fffe1ff */
[----:B------:R-:W-:Y:S04]  /*6c00*/  @!UP2 ULOP3.LUT UR45, URZ, UR11, URZ, 0x33, !UPT ;  /* 0x0000000bff2da292 */ /* 0x000fe8000f8e33ff */
[----:B------:R-:W-:Y:S04]  /*6c10*/  UIADD3 UR5, UPT, UPT, -UR45, URZ, URZ ;  /* 0x000000ff2d057290 */ /* 0x000fe8000fffe1ff */
[----:B------:R-:W-:Y:S01]  /*6c20*/  UIMAD UR44, UR11, UR5, UR44 ;  /* 0x000000050b2c72a4 */ /* 0x000fe2000f8e022c */
[----:B------:R-:W-:Y:S11]  /*6c30*/  @!P0 BRA `(.L_x_80) ;  /* 0x00000000007c8947 */ /* 0x000ff60003800000 */
[----:B------:R-:W1:Y:S01]  /*6c40*/  LDCU.64 UR8, c[0x4][0x80] ;  /* 0x01001000ff0877ac */ /* 0x000e620008000a00 */
[----:B------:R-:W-:Y:S01]  /*6c50*/  MOV R16, 0x0 ;  /* 0x0000000000107802 */ /* 0x000fe20000000f00 */
[----:B------:R-:W-:Y:S02]  /*6c60*/  HFMA2 R12, -RZ, RZ, 0, 5.9604644775390625e-08 ;  /* 0x00000001ff0c7431 */ /* 0x000fe400000001ff */
[----:B------:R-:W-:Y:S01]  /*6c70*/  IMAD.MOV.U32 R8, RZ, RZ, 0x70 ;  /* 0x00000070ff087424 */ /* 0x000fe200078e00ff */
[----:B------:R2:W3:Y:S01]  /*6c80*/  LDC.64 R14, c[0x4][R16] ;  /* 0x01000000100e7b82 */ /* 0x0004e20000000a00 */
[----:B------:R-:W4:Y:S01]  /*6c90*/  LDCU.64 UR6, c[0x4][0x88] ;  /* 0x01001100ff0677ac */ /* 0x000f220008000a00 */
[----:B------:R-:W-:Y:S01]  /*6ca0*/  IMAD.MOV.U32 R13, RZ, RZ, RZ ;  /* 0x000000ffff0d7224 */ /* 0x000fe200078e00ff */
[----:B------:R-:W2:Y:S01]  /*6cb0*/  LDCU.64 UR4, c[0x4][0x8] ;  /* 0x01000100ff0477ac */ /* 0x000ea20008000a00 */
[----:B-1----:R-:W-:Y:S01]  /*6cc0*/  MOV R5, UR9 ;  /* 0x0000000900057c02 */ /* 0x002fe20008000f00 */
[----:B------:R-:W-:Y:S01]  /*6cd0*/  IMAD.U32 R4, RZ, RZ, UR8 ;  /* 0x00000008ff047e24 */ /* 0x000fe2000f8e00ff */
[----:B----4-:R-:W-:Y:S01]  /*6ce0*/  MOV R7, UR7 ;  /* 0x0000000700077c02 */ /* 0x010fe20008000f00 */
[----:B------:R-:W-:Y:S01]  /*6cf0*/  IMAD.U32 R6, RZ, RZ, UR6 ;  /* 0x00000006ff067e24 */ /* 0x000fe2000f8e00ff */
[----:B--2---:R-:W-:Y:S01]  /*6d00*/  MOV R11, UR5 ;  /* 0x00000005000b7c02 */ /* 0x004fe20008000f00 */
[----:B------:R-:W-:Y:S02]  /*6d10*/  IMAD.U32 R10, RZ, RZ, UR4 ;  /* 0x00000004ff0a7e24 */ /* 0x000fe4000f8e00ff */
[----:B------:R-:W-:Y:S07]  /*6d20*/  LEPC R20, `(.L_x_81) ;  /* 0x000000001014794e */ /* 0x000fee0000000000 */
[----:B---3-5:R-:W-:Y:S05]  /*6d30*/  CALL.ABS.NOINC R14 ;  /* 0x000000000e007343 */ /* 0x028fea0003c00000 */
.L_x_81:
[----:B------:R-:W1:Y:S01]  /*6d40*/  LDCU.64 UR8, c[0x4][0x80] ;  /* 0x01001000ff0877ac */ /* 0x000e620008000a00 */
[----:B------:R-:W2:Y:S01]  /*6d50*/  LDC.64 R16, c[0x4][R16] ;  /* 0x0100000010107b82 */ /* 0x000ea20000000a00 */
[----:B------:R-:W-:Y:S02]  /*6d60*/  HFMA2 R12, -RZ, RZ, 0, 5.9604644775390625e-08 ;  /* 0x00000001ff0c7431 */ /* 0x000fe400000001ff */
[----:B------:R-:W-:Y:S02]  /*6d70*/  IMAD.MOV.U32 R8, RZ, RZ, 0x70 ;  /* 0x00000070ff087424 */ /* 0x000fe400078e00ff */
[----:B------:R-:W-:Y:S01]  /*6d80*/  IMAD.MOV.U32 R13, RZ, RZ, RZ ;  /* 0x000000ffff0d7224 */ /* 0x000fe200078e00ff */
[----:B------:R-:W3:Y:S01]  /*6d90*/  LDCU.64 UR6, c[0x4][0x88] ;  /* 0x01001100ff0677ac */ /* 0x000ee20008000a00 */
[----:B------:R-:W4:Y:S01]  /*6da0*/  LDCU.64 UR4, c[0x4][0x8] ;  /* 0x01000100ff0477ac */ /* 0x000f220008000a00 */
[----:B-1----:R-:W-:Y:S02]  /*6db0*/  MOV R4, UR8 ;  /* 0x0000000800047c02 */ /* 0x002fe40008000f00 */
[----:B------:R-:W-:Y:S02]  /*6dc0*/  MOV R5, UR9 ;  /* 0x0000000900057c02 */ /* 0x000fe40008000f00 */
[----:B---3--:R-:W-:Y:S01]  /*6dd0*/  MOV R7, UR7 ;  /* 0x0000000700077c02 */ /* 0x008fe20008000f00 */
[----:B------:R-:W-:Y:S01]  /*6de0*/  IMAD.U32 R6, RZ, RZ, UR6 ;  /* 0x00000006ff067e24 */ /* 0x000fe2000f8e00ff */
[----:B----4-:R-:W-:Y:S01]  /*6df0*/  MOV R11, UR5 ;  /* 0x00000005000b7c02 */ /* 0x010fe20008000f00 */
[----:B------:R-:W-:Y:S02]  /*6e00*/  IMAD.U32 R10, RZ, RZ, UR4 ;  /* 0x00000004ff0a7e24 */ /* 0x000fe4000f8e00ff */
[----:B------:R-:W-:Y:S07]  /*6e10*/  LEPC R20, `(.L_x_80) ;  /* 0x000000001014794e */ /* 0x000fee0000000000 */
[----:B--2---:R-:W-:Y:S05]  /*6e20*/  CALL.ABS.NOINC R16 ;  /* 0x0000000010007343 */ /* 0x004fea0003c00000 */
.L_x_80:
[----:B------:R-:W-:Y:S05]  /*6e30*/  BSYNC.RECONVERGENT B6 ;  /* 0x0000000000067941 */ /* 0x000fea0003800200 */
.L_x_79:
[----:B------:R-:W-:Y:S02]  /*6e40*/  R2UR UR6, R93 ;  /* 0x000000005d0672ca */ /* 0x000fe400000e0000 */
[----:B------:R-:W-:Y:S02]  /*6e50*/  R2UR UR5, R92 ;  /* 0x000000005c0572ca */ /* 0x000fe400000e0000 */
[----:B------:R-:W-:Y:S02]  /*6e60*/  R2UR UR4, R91 ;  /* 0x000000005b0472ca */ /* 0x000fe400000e0000 */
[----:B------:R-:W-:Y:S02]  /*6e70*/  ISETP.NE.U32.AND P4, PT, R78, RZ, PT ;  /* 0x000000ff4e00720c */ /* 0x000fe40003f85070 */
[----:B------:R-:W-:Y:S02]  /*6e80*/  ISETP.NE.U32.AND P2, PT, RZ, UR60, PT ;  /* 0x0000003cff007c0c */ /* 0x000fe4000bf45070 */
[----:B------:R-:W-:Y:S02]  /*6e90*/  ISETP.NE.AND.EX P4, PT, R79, RZ, PT, P4 ;  /* 0x000000ff4f00720c */ /* 0x000fe40003f85340 */
[----:B------:R-:W-:Y:S01]  /*6ea0*/  ISETP.NE.AND.EX P2, PT, RZ, UR61, PT, P2 ;  /* 0x0000003dff007c0c */ /* 0x000fe2000bf45320 */
[----:B------:R-:W-:Y:S02]  /*6eb0*/  UISETP.NE.AND UP2, UPT, UR6, URZ, UPT ;  /* 0x000000ff0600728c */ /* 0x000fe4000bf45270 */
[----:B------:R-:W-:Y:S04]  /*6ec0*/  UISETP.NE.U32.AND UP0, UPT, UR5, URZ, UPT ;  /* 0x000000ff0500728c */ /* 0x000fe8000bf05070 */
[----:B------:R-:W-:Y:S01]  /*6ed0*/  UISETP.NE.AND.EX UP1, UPT, UR4, URZ, UPT, UP0 ;  /* 0x000000ff0400728c */ /* 0x000fe2000bf25300 */
[----:B------:R-:W-:Y:S01]  /*6ee0*/  PLOP3.LUT P1, PT, PT, PT, UP2, 0x80, 0x8 ;  /* 0x000000000008781c */ /* 0x000fe20003f2f028 */
[----:B------:R-:W-:Y:S03]  /*6ef0*/  UPLOP3.LUT UP0, UPT, UPT, UPT, UPT, 0x40, 0x4 ;  /* 0x000000000004789c */ /* 0x000fe60003f0e870 */
[----:B------:R-:W-:Y:S06]  /*6f00*/  @UP2 UPLOP3.LUT UP0, UPT, UPT, UPT, UP1, 0x80, 0x8 ;  /* 0x000000000008289c */ /* 0x000fec0003f0f010 */
[----:B------:R-:W-:Y:S01]  /*6f10*/  PLOP3.LUT P0, PT, PT, PT, UP0, 0x80, 0x8 ;  /* 0x000000000008781c */ /* 0x000fe20003f0f008 */
[----:B------:R-:W-:Y:S01]  /*6f20*/  @!UPT UIADD3 URZ, UPT, UPT, URZ, URZ, URZ ;  /* 0x000000fffffff290 */ /* 0x000fe2000fffe0ff */
[----:B------:R-:W-:Y:S11]  /*6f30*/  BRA.U !UP1, `(.L_x_82) ;  /* 0x0000000109407547 */ /* 0x000ff6000b800000 */
[----:B------:R-:W-:Y:S01]  /*6f40*/  UISETP.NE.U32.AND UP0, UPT, UR60, URZ, UPT ;  /* 0x000000ff3c00728c */ /* 0x000fe2000bf05070 */
[----:B------:R-:W-:Y:S01]  /*6f50*/  R2UR UR6, R92 ;  /* 0x000000005c0672ca */ /* 0x000fe200000e0000 */
[----:B------:R-:W1:Y:S01]  /*6f60*/  LDCU.64 UR8, c[0x0][0x358] ;  /* 0x00006b00ff0877ac */ /* 0x000e620008000a00 */
[----:B------:R-:W-:Y:S02]  /*6f70*/  HFMA2 R89, -RZ, RZ, 0, 5.9604644775390625e-08 ;  /* 0x00000001ff597431 */ /* 0x000fe400000001ff */
[----:B------:R-:W-:Y:S01]  /*6f80*/  IMAD.MOV.U32 R0, RZ, RZ, 0x1 ;  /* 0x00000001ff007424 */ /* 0x000fe200078e00ff */
[----:B------:R-:W-:Y:S06]  /*6f90*/  UISETP.NE.AND.EX UP0, UPT, UR61, URZ, UPT, UP0 ;  /* 0x000000ff3d00728c */ /* 0x000fec000bf05300 */
[----:B------:R-:W-:Y:S05]  /*6fa0*/  PLOP3.LUT P3, PT, PT, PT, UP0, 0x80, 0x8 ;  /* 0x000000000008781c */ /* 0x000fea0003f6f008 */
[----:B------:R-:W2:Y:S01]  /*6fb0*/  @UP0 LDCU.64 UR4, c[0x0][0x988] ;  /* 0x00013100ff0407ac */ /* 0x000ea20008000a00 */
[----:B------:R-:W-:Y:S07]  /*6fc0*/  @UP0 UIMAD UR6, UR49, UR6, URZ ;  /* 0x00000006310602a4 */ /* 0x000fee000f8e02ff */
[----:B------:R-:W-:Y:S01]  /*6fd0*/  @!P3 PRMT R89, R0, 0x7610, R89 ;  /* 0x000076100059b816 */ /* 0x000fe20000000059 */
[----:B--2---:R-:W-:Y:S06]  /*6fe0*/  @UP0 UIMAD.WIDE UR4, UR6, 0x4, UR4 ;  /* 0x00000004060408a5 */ /* 0x004fec000f8e0204 */
[----:B------:R-:W-:Y:S02]  /*6ff0*/  IMAD.U32 R4, RZ, RZ, UR4 ;  /* 0x00000004ff047e24 */ /* 0x000fe4000f8e00ff */
[----:B------:R-:W-:Y:S03]  /*7000*/  IMAD.U32 R5, RZ, RZ, UR5 ;  /* 0x00000005ff057e24 */ /* 0x000fe6000f8e00ff */
[----:B------:R-:W2:Y:S02]  /*7010*/  @!UP0 LDCU UR4, c[0x0][0x980] ;  /* 0x00013000ff0487ac */ /* 0x000ea40008000800 */
[----:B-1---5:R1:W5:Y:S02]  /*7020*/  @P3 LDG.E R41, desc[UR8][R4.64] ;  /* 0x0000000804293981 */ /* 0x022364000c1e1900 */
[----:B-12---:R-:W-:Y:S02]  /*7030*/  @!P3 MOV R41, UR4 ;  /* 0x000000040029bc02 */ /* 0x006fe40008000f00 */
.L_x_82:
[----:B------:R-:W-:Y:S05]  /*7040*/  @!P4 BRA `(.L_x_83) ;  /* 0x000000000024c947 */ /* 0x000fea0003800000 */
[----:B------:R-:W-:Y:S01]  /*7050*/  ISETP.NE.U32.AND P3, PT, R76, RZ, PT ;  /* 0x000000ff4c00720c */ /* 0x000fe20003f65070 */
[----:B------:R-:W1:Y:S03]  /*7060*/  LDCU.64 UR4, c[0x0][0x358] ;  /* 0x00006b00ff0477ac */ /* 0x000e660008000a00 */
[----:B------:R-:W-:Y:S11]  /*7070*/  ISETP.NE.AND.EX P3, PT, R77, RZ, PT, P3 ;  /* 0x000000ff4d00720c */ /* 0x000ff60003f65330 */
[----:B------:R-:W-:Y:S02]  /*7080*/  @!UPT UIADD3 URZ, UPT, UPT, URZ, URZ, URZ ;  /* 0x000000fffffff290 */ /* 0x000fe4000fffe0ff */
[----:B------:R-:W2:Y:S01]  /*7090*/  @P3 LDC.64 R4, c[0x0][0x9a8] ;  /* 0x00026a00ff043b82 */ /* 0x000ea20000000a00 */
[----:B------:R-:W-:Y:S04]  /*70a0*/  @P3 IMAD R0, R78, UR49, RZ ;  /* 0x000000314e003c24 */ /* 0x000fe8000f8e02ff */
[----:B--2---:R-:W-:Y:S05]  /*70b0*/  @P3 IMAD.WIDE R4, R0, 0x4, R4 ;  /* 0x0000000400043825 */ /* 0x004fea00078e0204 */
[----:B-1---5:R1:W5:Y:S02]  /*70c0*/  @P3 LDG.E R38, desc[UR4][R4.64] ;  /* 0x0000000404263981 */ /* 0x022364000c1e1900 */
[----:B-1----:R-:W2:Y:S02]  /*70d0*/  @!P3 LDC R38, c[0x0][0x9a0] ;  /* 0x00026800ff26bb82 */ /* 0x002ea40000000800 */
.L_x_83:
[----:B-----5:R-:W-:Y:S01]  /*70e0*/  FSETP.NEU.AND P3, PT, R41, RZ, PT ;  /* 0x000000ff2900720b */ /* 0x020fe20003f6d000 */
[----:B------:R-:W-:Y:S01]  /*70f0*/  BSSY B1, `(.L_x_84) ;  /* 0x0000039000017945 */ /* 0x000fe20003800000 */
[----:B------:R-:W-:Y:S01]  /*7100*/  SEL R5, RZ, 0xffffffff, P2 ;  /* 0xffffffffff057807 */ /* 0x000fe20001000000 */
[----:B------:R-:W-:Y:S01]  /*7110*/  IMAD.MOV.U32 R46, RZ, RZ, 0x1 ;  /* 0x00000001ff2e7424 */ /* 0x000fe200078e00ff */
[----:B------:R-:W-:Y:S01]  /*7120*/  @P1 LOP3.LUT P2, RZ, R89, 0xff, RZ, 0xc0, !PT ;  /* 0x000000ff59ff1812 */ /* 0x000fe2000784c0ff */
[----:B------:R-:W-:Y:S01]  /*7130*/  IMAD.IADD R39, R37, 0x1, R2 ;  /* 0x0000000125277824 */ /* 0x000fe200078e0202 */
[----:B------:R-:W-:Y:S01]  /*7140*/  @P1 SEL R0, RZ, 0xffffffff, P3 ;  /* 0xffffffffff001807 */ /* 0x000fe20001800000 */
[----:B------:R-:W-:Y:S01]  /*7150*/  IMAD R99, R87, -0x10, R96 ;  /* 0xfffffff057637824 */ /* 0x000fe200078e0260 */
[----:B------:R-:W-:Y:S01]  /*7160*/  LOP3.LUT R85, R85, 0x1, RZ, 0x3c, !PT ;  /* 0x0000000155557812 */ /* 0x000fe200078e3cff */
[----:B------:R-:W-:Y:S01]  /*7170*/  IMAD.MOV.U32 R47, RZ, RZ, RZ ;  /* 0x000000ffff2f7224 */ /* 0x000fe200078e00ff */
[----:B------:R-:W-:Y:S02]  /*7180*/  @P0 SEL R0, R5, R0, !P2 ;  /* 0x0000000005000207 */ /* 0x000fe40005000000 */
[----:B------:R-:W-:Y:S02]  /*7190*/  CS2R R74, SRZ ;  /* 0x00000000004a7805 */ /* 0x000fe4000001ff00 */
[----:B------:R-:W-:Y:S02]  /*71a0*/  LEA R100, R36, UR50, 0x3 ;  /* 0x0000003224647c11 */ /* 0x000fe4000f8e18ff */
[----:B------:R-:W-:Y:S02]  /*71b0*/  CS2R R72, SRZ ;  /* 0x0000000000487805 */ /* 0x000fe4000001ff00 */
[----:B------:R-:W-:Y:S02]  /*71c0*/  @P1 LOP3.LUT R0, R0, 0x1, RZ, 0xc0, !PT ;  /* 0x0000000100001812 */ /* 0x000fe400078ec0ff */
[----:B------:R-:W-:Y:S02]  /*71d0*/  CS2R R66, SRZ ;  /* 0x0000000000427805 */ /* 0x000fe4000001ff00 */
[----:B------:R-:W-:Y:S02]  /*71e0*/  SHF.L.U32 R3, R84, 0x1f, RZ ;  /* 0x0000001f54037819 */ /* 0x000fe400000006ff */
[----:B------:R-:W-:Y:S02]  /*71f0*/  CS2R R64, SRZ ;  /* 0x0000000000407805 */ /* 0x000fe4000001ff00 */
[----:B------:R-:W-:Y:S02]  /*7200*/  ISETP.NE.U32.OR P5, PT, R0, 0x1, !P1 ;  /* 0x000000010000780c */ /* 0x000fe40004fa5470 */
[----:B------:R-:W-:Y:S02]  /*7210*/  CS2R R58, SRZ ;  /* 0x00000000003a7805 */ /* 0x000fe4000001ff00 */
[----:B------:R-:W-:Y:S02]  /*7220*/  PLOP3.LUT P2, PT, PT, PT, UP1, 0x80, 0x8 ;  /* 0x000000000008781c */ /* 0x000fe40003f4f018 */
[----:B------:R-:W-:Y:S02]  /*7230*/  CS2R R56, SRZ ;  /* 0x0000000000387805 */ /* 0x000fe4000001ff00 */
[----:B------:R-:W-:Y:S02]  /*7240*/  LOP3.LUT P4, R95, R89, 0xff, RZ, 0xc0, !PT ;  /* 0x000000ff595f7812 */ /* 0x000fe4000788c0ff */
[----:B------:R-:W-:Y:S02]  /*7250*/  CS2R R50, SRZ ;  /* 0x0000000000327805 */ /* 0x000fe4000001ff00 */
[----:B------:R-:W-:Y:S02]  /*7260*/  SEL R0, RZ, 0xffffffff, P3 ;  /* 0xffffffffff007807 */ /* 0x000fe40001800000 */
[----:B------:R-:W-:Y:S02]  /*7270*/  CS2R R48, SRZ ;  /* 0x0000000000307805 */ /* 0x000fe4000001ff00 */
[----:B------:R-:W-:Y:S02]  /*7280*/  P2R R98, PR, RZ, 0x20 ;  /* 0x00000020ff627803 */ /* 0x000fe40000000000 */
[----:B------:R-:W-:Y:S02]  /*7290*/  @P5 SHF.L.U32 R4, R85, 0x1f, RZ ;  /* 0x0000001f55045819 */ /* 0x000fe400000006ff */
[----:B------:R-:W-:Y:S02]  /*72a0*/  @P2 SEL R0, R5, R0, !P4 ;  /* 0x0000000005002207 */ /* 0x000fe40006000000 */
[----:B------:R-:W1:Y:S02]  /*72b0*/  @P5 SYNCS.PHASECHK.TRANS64.TRYWAIT P1, [UR50+0x60], R4 ;  /* 0x00006004ff0055a7 */ /* 0x000e640008021132 */
[----:B------:R-:W-:Y:S04]  /*72c0*/  LOP3.LUT R0, R0, 0x1, RZ, 0xc0, !PT ;  /* 0x0000000100007812 */ /* 0x000fe800078ec0ff */
[----:B------:R-:W-:Y:S04]  /*72d0*/  ISETP.NE.U32.AND P2, PT, R0, 0x1, PT ;  /* 0x000000010000780c */ /* 0x000fe80003f45070 */
[----:B------:R-:W-:Y:S01]  /*72e0*/  P2R R60, PR, RZ, 0x4 ;  /* 0x00000004ff3c7803 */ /* 0x000fe20000000000 */
[----:B------:R3:W4:Y:S01]  /*72f0*/  SYNCS.PHASECHK.TRANS64.TRYWAIT P0, [R100+URZ+0xc0], R3 ;  /* 0x0000c003640075a7 */ /* 0x00072200080011ff */
[----:B-1----:R-:W-:Y:S01]  /*7300*/  @P5 SEL R46, RZ, 0x1, !P1 ;  /* 0x00000001ff2e5807 */ /* 0x002fe20004800000 */
[----:B---3--:R-:W-:Y:S06]  /*7310*/  @!P5 BRA `(.L_x_85) ;  /* 0x000000000058d947 */ /* 0x008fec0003800000 */
[----:B------:R-:W-:Y:S01]  /*7320*/  IMAD.MOV.U32 R75, RZ, RZ, RZ ;  /* 0x000000ffff4b7224 */ /* 0x000fe200078e00ff */
[----:B------:R-:W-:Y:S01]  /*7330*/  ISETP.NE.AND P1, PT, R46, RZ, PT ;  /* 0x000000ff2e00720c */ /* 0x000fe20003f25270 */
[----:B------:R-:W-:Y:S01]  /*7340*/  BSSY B0, `(.L_x_86) ;  /* 0x000000c000007945 */ /* 0x000fe20003800000 */
[----:B------:R-:W-:Y:S02]  /*7350*/  CS2R R50, SRZ ;  /* 0x0000000000327805 */ /* 0x000fe4000001ff00 */
[----:B------:R-:W-:Y:S02]  /*7360*/  CS2R R48, SRZ ;  /* 0x0000000000307805 */ /* 0x000fe4000001ff00 */
[----:B------:R-:W-:Y:S02]  /*7370*/  CS2R R58, SRZ ;  /* 0x00000000003a7805 */ /* 0x000fe4000001ff00 */
[----:B------:R-:W-:Y:S02]  /*7380*/  CS2R R56, SRZ ;  /* 0x0000000000387805 */ /* 0x000fe4000001ff00 */
[----:B------:R-:W-:Y:S02]  /*7390*/  CS2R R66, SRZ ;  /* 0x0000000000427805 */ /* 0x000fe4000001ff00 */
[----:B------:R-:W-:Y:S02]  /*73a0*/  CS2R R64, SRZ ;  /* 0x0000000000407805 */ /* 0x000fe4000001ff00 */
[----:B------:R-:W-:Y:S01]  /*73b0*/  CS2R R72, SRZ ;  /* 0x0000000000487805 */ /* 0x000fe2000001ff00 */
[----:B------:R-:W-:Y:S06]  /*73c0*/  @P1 BRA `(.L_x_87) ;  /* 0x00000000000c1947 */ /* 0x000fec0003800000 */
[----:B------:R-:W-:Y:S04]  /*73d0*/  SHF.L.U32 R5, R85, 0x1f, RZ ;  /* 0x0000001f55057819 */ /* 0x000fe800000006ff */
[----:B------:R-:W1:Y:S02]  /*73e0*/  SYNCS.PHASECHK.TRANS64.TRYWAIT P1, [UR50+0x60], R5 ;  /* 0x00006005ff0075a7 */ /* 0x000e640008021132 */
[----:B-1----:R-:W-:Y:S05]  /*73f0*/  @!P1 BRA `(.L_x_88) ;  /* 0x0000003c002c9947 */ /* 0x002fea0003800000 */
.L_x_87:
[----:B------:R-:W-:Y:S05]  /*7400*/  BSYNC B0 ;  /* 0x0000000000007941 */ /* 0x000fea0003800000 */
.L_x_86:
[----:B------:R-:W-:Y:S01]  /*7410*/  ISETP.NE.AND P1, PT, R60, RZ, PT ;  /* 0x000000ff3c00720c */ /* 0x000fe20003f25270 */
[----:B------:R-:W-:Y:S11]  /*7420*/  HFMA2 R47, -RZ, RZ, 0, 5.9604644775390625e-08 ;  /* 0x00000001ff2f7431 */ /* 0x000ff600000001ff */
[----:B------:R-:W-:Y:S01]  /*7430*/  @!UPT UIADD3 URZ, UPT, UPT, URZ, URZ, URZ ;  /* 0x000000fffffff290 */ /* 0x000fe2000fffe0ff */
[----:B------:R3:W1:Y:S04]  /*7440*/  @P1 LDS.128 R48, [R86] ;  /* 0x0000000056301984 */ /* 0x0006680000000c00 */
[----:B------:R3:W1:Y:S04]  /*7450*/  @P1 LDS.128 R56, [R96+0x10] ;  /* 0x0000100060381984 */ /* 0x0006680000000c00 */
[----:B------:R3:W1:Y:S04]  /*7460*/  @P1 LDS.128 R64, [R94+0x20] ;  /* 0x000020005e401984 */ /* 0x0006680000000c00 */
[----:B------:R3:W1:Y:S02]  /*7470*/  @P1 LDS.128 R72, [R99+0x30] ;  /* 0x0000300063481984 */ /* 0x0006640000000c00 */
.L_x_85:
[----:B------:R-:W-:Y:S05]  /*7480*/  BSYNC B1 ;  /* 0x0000000000017941 */ /* 0x000fea0003800000 */
.L_x_84:
[----:B-1----:R-:W-:Y:S04]  /*7490*/  SHF.R.U32.HI R5, RZ, 0x15, R39 ;  /* 0x00000015ff057819 */ /* 0x002fe80000011627 */
[----:B------:R-:W-:Y:S01]  /*74a0*/  LOP3.LUT P1, RZ, R5, 0x3, R90, 0x48, !PT ;  /* 0x0000000305ff7812 */ /* 0x000fe2000782485a */
[----:B------:R-:W-:Y:S01]  /*74b0*/  @!UPT UIADD3 URZ, UPT, UPT, URZ, URZ, URZ ;  /* 0x000000fffffff290 */ /* 0x000fe2000fffe0ff */
[----:B----4-:R-:W-:Y:S11]  /*74c0*/  @P0 BRA `(.L_x_89) ;  /* 0x0000000000080947 */ /* 0x010ff60003800000 */
[----:B------:R-:W1:Y:S02]  /*74d0*/  SYNCS.PHASECHK.TRANS64.TRYWAIT P0, [R100+URZ+0xc0], R3 ;  /* 0x0000c003640075a7 */ /* 0x000e6400080011ff */
[----:B-1----:R-:W-:Y:S05]  /*74e0*/  @!P0 BRA `(.L_x_90) ;  /* 0x0000003c00088947 */ /* 0x002fea0003800000 */
.L_x_89:
[----:B------:R-:W-:Y:S05]  /*74f0*/  @!P1 BRA `(.L_x_91) ;  /* 0x0000000000409947 */ /* 0x000fea0003800000 */
[----:B------:R-:W4:Y:S01]  /*7500*/  LDCU.64 UR8, c[0x4][0x70] ;  /* 0x01000e00ff0877ac */ /* 0x000f220008000a00 */
[----:B-1----:R-:W-:Y:S01]  /*7510*/  MOV R3, 0x0 ;  /* 0x0000000000037802 */ /* 0x002fe20000000f00 */
[----:B------:R-:W-:Y:S02]  /*7520*/  HFMA2 R12, -RZ, RZ, 0, 5.9604644775390625e-08 ;  /* 0x00000001ff0c7431 */ /* 0x000fe400000001ff */
[----:B------:R-:W-:Y:S02]  /*7530*/  IMAD.MOV.U32 R8, RZ, RZ, 0x192 ;  /* 0x00000192ff087424 */ /* 0x000fe400078e00ff */
[----:B------:R-:W-:Y:S01]  /*7540*/  IMAD.MOV.U32 R13, RZ, RZ, RZ ;  /* 0x000000ffff0d7224 */ /* 0x000fe200078e00ff */
[----:B------:R-:W1:Y:S01]  /*7550*/  LDCU.64 UR6, c[0x4][0x78] ;  /* 0x01000f00ff0677ac */ /* 0x000e620008000a00 */
[----:B------:R-:W2:Y:S01]  /*7560*/  LDC.64 R2, c[0x4][R3] ;  /* 0x0100000003027b82 */ /* 0x000ea20000000a00 */
[----:B------:R-:W5:Y:S01]  /*7570*/  LDCU.64 UR4, c[0x4][0x10] ;  /* 0x01000200ff0477ac */ /* 0x000f620008000a00 */
[----:B----4-:R-:W-:Y:S01]  /*7580*/  MOV R5, UR9 ;  /* 0x0000000900057c02 */ /* 0x010fe20008000f00 */
[----:B------:R-:W-:Y:S01]  /*7590*/  IMAD.U32 R4, RZ, RZ, UR8 ;  /* 0x00000008ff047e24 */ /* 0x000fe2000f8e00ff */
[----:B-1----:R-:W-:Y:S01]  /*75a0*/  MOV R7, UR7 ;  /* 0x0000000700077c02 */ /* 0x002fe20008000f00 */
[----:B------:R-:W-:Y:S01]  /*75b0*/  IMAD.U32 R6, RZ, RZ, UR6 ;  /* 0x00000006ff067e24 */ /* 0x000fe2000f8e00ff */
[----:B-----5:R-:W-:Y:S01]  /*75c0*/  MOV R11, UR5 ;  /* 0x00000005000b7c02 */ /* 0x020fe20008000f00 */
[----:B------:R-:W-:Y:S02]  /*75d0*/  IMAD.U32 R10, RZ, RZ, UR4 ;  /* 0x00000004ff0a7e24 */ /* 0x000fe4000f8e00ff */
[----:B------:R-:W-:Y:S07]  /*75e0*/  LEPC R20, `(.L_x_91) ;  /* 0x000000001014794e */ /* 0x000fee0000000000 */
[----:B--23--:R-:W-:Y:S05]  /*75f0*/  CALL.ABS.NOINC R2 ;  /* 0x0000000002007343 */ /* 0x00cfea0003c00000 */
.L_x_91:
[C---:B------:R-:W-:Y:S01]  /*7600*/  SHF.L.U32 R40, R48.reuse, 0x10, RZ ;  /* 0x0000001030287819 */ /* 0x040fe200000006ff */
[----:B------:R-:W-:Y:S05]  /*7610*/  WARPSYNC.ALL ;  /* 0x0000000000007948 */ /* 0x000fea0003800000 */
[----:B------:R-:W-:Y:S01]  /*7620*/  R2UR UR4, R39 ;  /* 0x00000000270472ca */ /* 0x000fe200000e0000 */
[----:B------:R-:W-:Y:S01]  /*7630*/  BSSY.RECONVERGENT B0, `(.L_x_92) ;  /* 0x0000088000007945 */ /* 0x000fe20003800200 */
[----:B------:R-:W-:Y:S02]  /*7640*/  LOP3.LUT R43, R48, 0xffff0000, RZ, 0xc0, !PT ;  /* 0xffff0000302b7812 */ /* 0x000fe400078ec0ff */
[----:B------:R-:W-:Y:S02]  /*7650*/  LOP3.LUT R42, R49, 0xffff0000, RZ, 0xc0, !PT ;  /* 0xffff0000312a7812 */ /* 0x000fe400078ec0ff */
[----:B------:R-:W-:Y:S02]  /*7660*/  SHF.L.U32 R45, R51, 0x10, RZ ;  /* 0x00000010332d7819 */ /* 0x000fe400000006ff */
[----:B------:R-:W-:Y:S02]  /*7670*/  LOP3.LUT R44, R75, 0xffff0000, RZ, 0xc0, !PT ;  /* 0xffff00004b2c7812 */ /* 0x000fe400078ec0ff */
[----:B------:R-:W-:Y:S03]  /*7680*/  ISETP.NE.AND P0, PT, R88, RZ, PT ;  /* 0x000000ff5800720c */ /* 0x000fe60003f05270 */
[----:B------:R-:W2:Y:S02]  /*7690*/  LDTM.x32 R4, tmem[UR4] ;  /* 0x00000004000479ee */ /* 0x000ea400082c0000 */
[C---:B--2---:R-:W-:Y:S01]  /*76a0*/  FMUL R0, R38.reuse, R4 ;  /* 0x0000000426007220 */ /* 0x044fe20000400000 */
[C---:B------:R-:W-:Y:S01]  /*76b0*/  FMUL R2, R38.reuse, R5 ;  /* 0x0000000526027220 */ /* 0x040fe20000400000 */
[C---:B-1----:R-:W-:Y:S01]  /*76c0*/  FMUL R3, R38.reuse, R6 ;  /* 0x0000000626037220 */ /* 0x042fe20000400000 */
[----:B------:R-:W-:Y:S01]  /*76d0*/  FMUL R7, R38, R7 ;  /* 0x0000000726077220 */ /* 0x000fe20000400000 */
[----:B------:R-:W-:Y:S01]  /*76e0*/  FFMA R0, R41, R40, R0 ;  /* 0x0000002829007223 */ /* 0x000fe20000000000 */
[----:B------:R-:W-:Y:S01]  /*76f0*/  SHF.L.U32 R40, R49, 0x10, RZ ;  /* 0x0000001031287819 */ /* 0x000fe200000006ff */
[C---:B------:R-:W-:Y:S01]  /*7700*/  FFMA R2, R41.reuse, R43, R2 ;  /* 0x0000002b29027223 */ /* 0x040fe20000000002 */
[----:B------:R-:W-:Y:S01]  /*7710*/  SHF.L.U32 R43, R50, 0x10, RZ ;  /* 0x00000010322b7819 */ /* 0x000fe200000006ff */
[C---:B------:R-:W-:Y:S01]  /*7720*/  FMUL R4, R38.reuse, R8 ;  /* 0x0000000826047220 */ /* 0x040fe20000400000 */
[----:B------:R-:W-:Y:S01]  /*7730*/  FMUL R5, R38, R9 ;  /* 0x0000000926057220 */ /* 0x000fe20000400000 */
[C---:B------:R-:W-:Y:S01]  /*7740*/  FFMA R3, R41.reuse, R40, R3 ;  /* 0x0000002829037223 */ /* 0x040fe20000000003 */
[----:B------:R-:W-:Y:S01]  /*7750*/  LOP3.LUT R40, R50, 0xffff0000, RZ, 0xc0, !PT ;  /* 0xffff000032287812 */ /* 0x000fe200078ec0ff */
[----:B------:R-:W-:Y:S01]  /*7760*/  FFMA R7, R41, R42, R7 ;  /* 0x0000002a29077223 */ /* 0x000fe20000000007 */
[----:B------:R-:W-:Y:S01]  /*7770*/  LOP3.LUT R42, R51, 0xffff0000, RZ, 0xc0, !PT ;  /* 0xffff0000332a7812 */ /* 0x000fe200078ec0ff */
[----:B------:R-:W-:Y:S01]  /*7780*/  FMUL R6, R38, R10 ;  /* 0x0000000a26067220 */ /* 0x000fe20000400000 */
[----:B------:R-:W-:Y:S01]  /*7790*/  F2FP.BF16.F32.PACK_AB R52, R2, R0 ;  /* 0x000000000234723e */ /* 0x000fe200000010ff */
[----:B------:R-:W-:Y:S01]  /*77a0*/  FMUL R11, R38, R11 ;  /* 0x0000000b260b7220 */ /* 0x000fe20000400000 */
[----:B------:R-:W-:Y:S01]  /*77b0*/  F2FP.BF16.F32.PACK_AB R53, R7, R3 ;  /* 0x000000030735723e */ /* 0x000fe200000010ff */
[----:B------:R-:W-:Y:S01]  /*77c0*/  FFMA R4, R41, R43, R4 ;  /* 0x0000002b29047223 */ /* 0x000fe20000000004 */
[----:B------:R-:W-:Y:S01]  /*77d0*/  SHF.L.U32 R43, R57, 0x10, RZ ;  /* 0x00000010392b7819 */ /* 0x000fe200000006ff */
[C---:B------:R-:W-:Y:S01]  /*77e0*/  FFMA R5, R41.reuse, R40, R5 ;  /* 0x0000002829057223 */ /* 0x040fe20000000005 */
[C---:B------:R-:W-:Y:S01]  /*77f0*/  SHF.L.U32 R40, R56.reuse, 0x10, RZ ;  /* 0x0000001038287819 */ /* 0x040fe200000006ff */
[----:B------:R-:W-:Y:S01]  /*7800*/  FFMA R6, R41, R45, R6 ;  /* 0x0000002d29067223 */ /* 0x000fe20000000006 */
[----:B------:R-:W-:Y:S01]  /*7810*/  SHF.L.U32 R45, R59, 0x10, RZ ;  /* 0x000000103b2d7819 */ /* 0x000fe200000006ff */
[----:B------:R-:W-:Y:S01]  /*7820*/  FFMA R11, R41, R42, R11 ;  /* 0x0000002a290b7223 */ /* 0x000fe2000000000b */
[----:B------:R-:W-:Y:S01]  /*7830*/  LOP3.LUT R42, R56, 0xffff0000, RZ, 0xc0, !PT ;  /* 0xffff0000382a7812 */ /* 0x000fe200078ec0ff */
[C---:B------:R-:W-:Y:S01]  /*7840*/  FMUL R8, R38.reuse, R12 ;  /* 0x0000000c26087220 */ /* 0x040fe20000400000 */
[----:B------:R-:W-:Y:S01]  /*7850*/  F2FP.BF16.F32.PACK_AB R54, R5, R4 ;  /* 0x000000040536723e */ /* 0x000fe200000010ff */
[C---:B------:R-:W-:Y:S01]  /*7860*/  FMUL R9, R38.reuse, R13 ;  /* 0x0000000d26097220 */ /* 0x040fe20000400000 */
[----:B------:R-:W-:Y:S01]  /*7870*/  F2FP.BF16.F32.PACK_AB R55, R11, R6 ;  /* 0x000000060b37723e */ /* 0x000fe200000010ff */
[----:B------:R-:W-:Y:S01]  /*7880*/  FMUL R10, R38, R14 ;  /* 0x0000000e260a7220 */ /* 0x000fe20000400000 */
[----:B------:R-:W-:Y:S01]  /*7890*/  FFMA R8, R41, R40, R8 ;  /* 0x0000002829087223 */ /* 0x000fe20000000008 */
[----:B------:R-:W-:Y:S01]  /*78a0*/  LOP3.LUT R40, R57, 0xffff0000, RZ, 0xc0, !PT ;  /* 0xffff000039287812 */ /* 0x000fe200078ec0ff */
[C---:B------:R-:W-:Y:S01]  /*78b0*/  FFMA R9, R41.reuse, R42, R9 ;  /* 0x0000002a29097223 */ /* 0x040fe20000000009 */
[----:B------:R-:W-:Y:S01]  /*78c0*/  LOP3.LUT R42, R58, 0xffff0000, RZ, 0xc0, !PT ;  /* 0xffff00003a2a7812 */ /* 0x000fe200078ec0ff */
[----:B------:R-:W-:Y:S01]  /*78d0*/  FMUL R15, R38, R15 ;  /* 0x0000000f260f7220 */ /* 0x000fe20000400000 */
[----:B------:R-:W-:Y:S01]  /*78e0*/  FFMA R10, R41, R43, R10 ;  /* 0x0000002b290a7223 */ /* 0x000fe2000000000a */
[----:B------:R-:W-:Y:S01]  /*78f0*/  SHF.L.U32 R43, R58, 0x10, RZ ;  /* 0x000000103a2b7819 */ /* 0x000fe200000006ff */
[C---:B------:R-:W-:Y:S01]  /*7900*/  FMUL R12, R38.reuse, R16 ;  /* 0x00000010260c7220 */ /* 0x040fe20000400000 */
[----:B------:R-:W-:Y:S01]  /*7910*/  F2FP.BF16.F32.PACK_AB R68, R9, R8 ;  /* 0x000000080944723e */ /* 0x000fe200000010ff */
[----:B------:R-:W-:Y:S01]  /*7920*/  FFMA R15, R41, R40, R15 ;  /* 0x00000028290f7223 */ /* 0x000fe2000000000f */
[----:B------:R-:W-:Y:S01]  /*7930*/  LOP3.LUT R40, R59, 0xffff0000, RZ, 0xc0, !PT ;  /* 0xffff00003b287812 */ /* 0x000fe200078ec0ff */
[C---:B------:R-:W-:Y:S01]  /*7940*/  FMUL R13, R38.reuse, R17 ;  /* 0x00000011260d7220 */ /* 0x040fe20000400000 */
[C---:B------:R-:W-:Y:S01]  /*7950*/  FMUL R14, R38.reuse, R18 ;  /* 0x00000012260e7220 */ /* 0x040fe20000400000 */
[----:B------:R-:W-:Y:S01]  /*7960*/  FMUL R19, R38, R19 ;  /* 0x0000001326137220 */ /* 0x000fe20000400000 */
[----:B------:R-:W-:Y:S01]  /*7970*/  F2FP.BF16.F32.PACK_AB R69, R15, R10 ;  /* 0x0000000a0f45723e */ /* 0x000fe200000010ff */
[C---:B------:R-:W-:Y:S01]  /*7980*/  FFMA R12, R41.reuse, R43, R12 ;  /* 0x0000002b290c7223 */ /* 0x040fe2000000000c */
[C---:B------:R-:W-:Y:S01]  /*7990*/  SHF.L.U32 R43, R64.reuse, 0x10, RZ ;  /* 0x00000010402b7819 */ /* 0x040fe200000006ff */
[----:B------:R-:W-:Y:S01]  /*79a0*/  FFMA R13, R41, R42, R13 ;  /* 0x0000002a290d7223 */ /* 0x000fe2000000000d */
[----:B------:R-:W-:Y:S01]  /*79b0*/  LOP3.LUT R42, R65, 0xffff0000, RZ, 0xc0, !PT ;  /* 0xffff0000412a7812 */ /* 0x000fe200078ec0ff */
[----:B------:R-:W-:Y:S01]  /*79c0*/  FFMA R14, R41, R45, R14 ;  /* 0x0000002d290e7223 */ /* 0x000fe2000000000e */
[----:B------:R-:W-:Y:S01]  /*79d0*/  SHF.L.U32 R45, R65, 0x10, RZ ;  /* 0x00000010412d7819 */ /* 0x000fe200000006ff */
[----:B------:R1:W-:Y:S01]  /*79e0*/  STS.128 [R86], R52 ;  /* 0x0000003456007388 */ /* 0x0003e20000000c00 */
[----:B------:R-:W-:Y:S01]  /*79f0*/  F2FP.BF16.F32.PACK_AB R70, R13, R12 ;  /* 0x0000000c0d46723e */ /* 0x000fe200000010ff */
[----:B------:R-:W-:Y:S01]  /*7a00*/  FFMA R19, R41, R40, R19 ;  /* 0x0000002829137223 */ /* 0x000fe20000000013 */
[----:B------:R-:W-:Y:S01]  /*7a10*/  LOP3.LUT R40, R64, 0xffff0000, RZ, 0xc0, !PT ;  /* 0xffff000040287812 */ /* 0x000fe200078ec0ff */
[C---:B------:R-:W-:Y:S01]  /*7a20*/  FMUL R16, R38.reuse, R20 ;  /* 0x0000001426107220 */ /* 0x040fe20000400000 */
[C---:B------:R-:W-:Y:S01]  /*7a30*/  FMUL R17, R38.reuse, R21 ;  /* 0x0000001526117220 */ /* 0x040fe20000400000 */
[C---:B------:R-:W-:Y:S01]  /*7a40*/  FMUL R18, R38.reuse, R22 ;  /* 0x0000001626127220 */ /* 0x040fe20000400000 */
[----:B------:R-:W-:Y:S01]  /*7a50*/  F2FP.BF16.F32.PACK_AB R71, R19, R14 ;  /* 0x0000000e1347723e */ /* 0x000fe200000010ff */
[----:B------:R-:W-:Y:S01]  /*7a60*/  FMUL R23, R38, R23 ;  /* 0x0000001726177220 */ /* 0x000fe20000400000 */
[----:B------:R-:W-:Y:S01]  /*7a70*/  FFMA R16, R41, R43, R16 ;  /* 0x0000002b29107223 */ /* 0x000fe20000000010 */
[----:B------:R-:W-:Y:S01]  /*7a80*/  SHF.L.U32 R43, R67, 0x10, RZ ;  /* 0x00000010432b7819 */ /* 0x000fe200000006ff */
[C---:B------:R-:W-:Y:S01]  /*7a90*/  FFMA R17, R41.reuse, R40, R17 ;  /* 0x0000002829117223 */ /* 0x040fe20000000011 */
[----:B------:R1:W-:Y:S01]  /*7aa0*/  STS.128 [R96+0x10], R68 ;  /* 0x0000104460007388 */ /* 0x0003e20000000c00 */
        /* <DEDUP_REMOVED lines=8> */
[C---:B------:R-:W-:Y:S01]  /*7b30*/  FMUL R22, R38.reuse, R26 ;  /* 0x0000001a26167220 */ /* 0x040fe20000400000 */
[----:B------:R-:W-:Y:S01]  /*7b40*/  FFMA R20, R41, R40, R20 ;  /* 0x0000002829147223 */ /* 0x000fe20000000014 */
[----:B------:R-:W-:Y:S01]  /*7b50*/  LOP3.LUT R40, R67, 0xffff0000, RZ, 0xc0, !PT ;  /* 0xffff000043287812 */ /* 0x000fe200078ec0ff */
[C---:B------:R-:W-:Y:S01]  /*7b60*/  FFMA R21, R41.reuse, R42, R21 ;  /* 0x0000002a29157223 */ /* 0x040fe20000000015 */
[C---:B------:R-:W-:Y:S01]  /*7b70*/  FFMA R22, R41.reuse, R43, R22 ;  /* 0x0000002b29167223 */ /* 0x040fe20000000016 */
[----:B------:R-:W-:Y:S01]  /*7b80*/  FMUL R27, R38, R27 ;  /* 0x0000001b261b7220 */ /* 0x000fe20000400000 */
[----:B------:R-:W-:Y:S01]  /*7b90*/  SHF.L.U32 R43, R72, 0x10, RZ ;  /* 0x00000010482b7819 */ /* 0x000fe200000006ff */
[----:B------:R-:W-:Y:S01]  /*7ba0*/  FMUL R24, R38, R28 ;  /* 0x0000001c26187220 */ /* 0x000fe20000400000 */
[----:B------:R-:W-:Y:S01]  /*7bb0*/  LOP3.LUT R42, R72, 0xffff0000, RZ, 0xc0, !PT ;  /* 0xffff0000482a7812 */ /* 0x000fe200078ec0ff */
[C---:B------:R-:W-:Y:S01]  /*7bc0*/  FMUL R25, R38.reuse, R29 ;  /* 0x0000001d26197220 */ /* 0x040fe20000400000 */
[C---:B------:R-:W-:Y:S01]  /*7bd0*/  FMUL R26, R38.reuse, R30 ;  /* 0x0000001e261a7220 */ /* 0x040fe20000400000 */
[C---:B------:R-:W-:Y:S01]  /*7be0*/  FFMA R27, R41.reuse, R40, R27 ;  /* 0x00000028291b7223 */ /* 0x040fe2000000001b */
[----:B------:R-:W-:Y:S01]  /*7bf0*/  FFMA R24, R41, R43, R24 ;  /* 0x0000002b29187223 */ /* 0x000fe20000000018 */
[----:B------:R-:W-:Y:S01]  /*7c00*/  LOP3.LUT R40, R73, 0xffff0000, RZ, 0xc0, !PT ;  /* 0xffff000049287812 */ /* 0x000fe200078ec0ff */
[C---:B------:R-:W-:Y:S01]  /*7c10*/  FFMA R25, R41.reuse, R42, R25 ;  /* 0x0000002a29197223 */ /* 0x040fe20000000019 */
[----:B------:R-:W-:Y:S01]  /*7c20*/  FMUL R31, R38, R31 ;  /* 0x0000001f261f7220 */ /* 0x000fe20000400000 */
[----:B------:R-:W-:Y:S01]  /*7c30*/  SHF.L.U32 R43, R74, 0x10, RZ ;  /* 0x000000104a2b7819 */ /* 0x000fe200000006ff */
[----:B------:R-:W-:Y:S01]  /*7c40*/  FFMA R26, R41, R45, R26 ;  /* 0x0000002d291a7223 */ /* 0x000fe2000000001a */
[----:B------:R-:W-:Y:S01]  /*7c50*/  FMUL R28, R38, R32 ;  /* 0x00000020261c7220 */ /* 0x000fe20000400000 */
[----:B------:R-:W-:Y:S01]  /*7c60*/  LOP3.LUT R42, R74, 0xffff0000, RZ, 0xc0, !PT ;  /* 0xffff00004a2a7812 */ /* 0x000fe200078ec0ff */
[C---:B------:R-:W-:Y:S01]  /*7c70*/  FMUL R29, R38.reuse, R33 ;  /* 0x00000021261d7220 */ /* 0x040fe20000400000 */
[----:B------:R-:W-:Y:S01]  /*7c80*/  SHF.L.U32 R45, R75, 0x10, RZ ;  /* 0x000000104b2d7819 */ /* 0x000fe200000006ff */
[C---:B------:R-:W-:Y:S01]  /*7c90*/  FMUL R30, R38.reuse, R34 ;  /* 0x00000022261e7220 */ /* 0x040fe20000400000 */
[----:B------:R-:W-:Y:S01]  /*7ca0*/  FFMA R31, R41, R40, R31 ;  /* 0x00000028291f7223 */ /* 0x000fe2000000001f */
[----:B------:R-:W-:Y:S01]  /*7cb0*/  FMUL R35, R38, R35 ;  /* 0x0000002326237220 */ /* 0x000fe20000400000 */
[----:B------:R-:W-:Y:S01]  /*7cc0*/  F2FP.BF16.F32.PACK_AB R105, R23, R18 ;  /* 0x000000121769723e */ /* 0x000fe200000010ff */
[----:B------:R-:W-:Y:S01]  /*7cd0*/  FFMA R28, R41, R43, R28 ;  /* 0x0000002b291c7223 */ /* 0x000fe2000000001c */
[----:B------:R-:W-:Y:S01]  /*7ce0*/  F2FP.BF16.F32.PACK_AB R106, R21, R20 ;  /* 0x00000014156a723e */ /* 0x000fe200000010ff */
[----:B------:R-:W-:Y:S01]  /*7cf0*/  FFMA R29, R41, R42, R29 ;  /* 0x0000002a291d7223 */ /* 0x000fe2000000001d */
[----:B------:R-:W-:Y:S01]  /*7d00*/  F2FP.BF16.F32.PACK_AB R107, R27, R22 ;  /* 0x000000161b6b723e */ /* 0x000fe200000010ff */
[C---:B------:R-:W-:Y:S01]  /*7d10*/  FFMA R30, R41.reuse, R45, R30 ;  /* 0x0000002d291e7223 */ /* 0x040fe2000000001e */
[----:B------:R-:W-:Y:S01]  /*7d20*/  FFMA R35, R41, R44, R35 ;  /* 0x0000002c29237223 */ /* 0x000fe20000000023 */
[----:B------:R-:W-:Y:S02]  /*7d30*/  F2FP.BF16.F32.PACK_AB R108, R25, R24 ;  /* 0x00000018196c723e */ /* 0x000fe400000010ff */
[----:B------:R1:W-:Y:S01]  /*7d40*/  STS.128 [R94+0x20], R104 ;  /* 0x000020685e007388 */ /* 0x0003e20000000c00 */
[----:B------:R-:W-:Y:S02]  /*7d50*/  F2FP.BF16.F32.PACK_AB R109, R31, R26 ;  /* 0x0000001a1f6d723e */ /* 0x000fe400000010ff */
[----:B------:R-:W-:Y:S02]  /*7d60*/  F2FP.BF16.F32.PACK_AB R110, R29, R28 ;  /* 0x0000001c1d6e723e */ /* 0x000fe400000010ff */
[----:B------:R-:W-:Y:S05]  /*7d70*/  F2FP.BF16.F32.PACK_AB R111, R35, R30 ;  /* 0x0000001e236f723e */ /* 0x000fea00000010ff */
[----:B------:R1:W-:Y:S01]  /*7d80*/  STS.128 [R99+0x30], R108 ;  /* 0x0000306c63007388 */ /* 0x0003e20000000c00 */
[----:B------:R-:W-:Y:S01]  /*7d90*/  @!PT LDS RZ, [RZ] ;  /* 0x00000000fffff984 */ /* 0x000fe20000000800 */
[----:B------:R-:W-:Y:S01]  /*7da0*/  @!PT LDS RZ, [RZ] ;  /* 0x00000000fffff984 */ /* 0x000fe20000000800 */
[----:B------:R-:W-:Y:S01]  /*7db0*/  @!PT LDS RZ, [RZ] ;  /* 0x00000000fffff984 */ /* 0x000fe20000000800 */
[----:B------:R-:W-:Y:S01]  /*7dc0*/  @!PT LDS RZ, [RZ] ;  /* 0x00000000fffff984 */ /* 0x000fe20000000800 */
[----:B------:R2:W-:Y:S07]  /*7dd0*/  MEMBAR.ALL.CTA ;  /* 0x0000000000007992 */ /* 0x0005ee0000008000 */
[----:B--2---:R-:W2:Y:S02]  /*7de0*/  FENCE.VIEW.ASYNC.S ;  /* 0x00000000000073c6 */ /* 0x004ea40000000000 */
[----:B--2---:R-:W-:Y:S06]  /*7df0*/  BAR.SYNC.DEFER_BLOCKING 0x1, 0x80 ;  /* 0x0042000000007b1d */ /* 0x004fec0000010000 */
[----:B------:R-:W-:Y:S05]  /*7e00*/  @P0 BRA `(.L_x_93) ;  /* 0x0000000000280947 */ /* 0x000fea0003800000 */
[----:B------:R-:W2:Y:S01]  /*7e10*/  LDCU.64 UR6, c[0x0][0x348] ;  /* 0x00006900ff0677ac */ /* 0x000ea20008000a00 */
[----:B------:R-:W-:Y:S01]  /*7e20*/  UIADD3 UR4, UPT, UPT, UR50, 0x200, URZ ;  /* 0x0000020032047890 */ /* 0x000fe2000fffe0ff */
[----:B------:R-:W-:Y:S05]  /*7e30*/  UMOV UR41, UR52 ;  /* 0x0000003400297c82 */ /* 0x000fea0008000000 */
[----:B------:R-:W-:Y:S04]  /*7e40*/  MOV R80, UR4 ;  /* 0x0000000400507c02 */ /* 0x000fe80008000f00 */
[----:B------:R-:W-:Y:S01]  /*7e50*/  R2UR UR40, R80 ;  /* 0x00000000502872ca */ /* 0x000fe200000e0000 */
[----:B--2---:R-:W-:Y:S04]  /*7e60*/  UIADD3 UR4, UP0, UPT, UR6, 0x780, URZ ;  /* 0x0000078006047890 */ /* 0x004fe8000ff1e0ff */
[----:B------:R-:W-:Y:S09]  /*7e70*/  UIADD3.X UR5, UPT, UPT, URZ, UR7, URZ, UP0, !UPT ;  /* 0x00000007ff057290 */ /* 0x000ff200087fe4ff */
[----:B------:R2:W-:Y:S01]  /*7e80*/  UTMASTG.5D [UR40], [UR4] ;  /* 0x00000028040073b5 */ /* 0x0005e20008020000 */
[----:B------:R0:W-:Y:S01]  /*7e90*/  UTMACMDFLUSH ;  /* 0x00000000000079b7 */ /* 0x0001e20000000000 */
[----:B--2---:R-:W-:Y:S04]  /*7ea0*/  DEPBAR.LE SB0, 0x1 ;  /* 0x000080400000791a */ /* 0x004fe80000000000 */
.L_x_93:
[----:B------:R-:W-:Y:S05]  /*7eb0*/  BSYNC.RECONVERGENT B0 ;  /* 0x0000000000007941 */ /* 0x000fea0003800200 */
.L_x_92:
[----:B------:R-:W-:Y:S01]  /*7ec0*/  BAR.SYNC.DEFER_BLOCKING 0x1, 0x80 ;  /* 0x0042000000007b1d */ /* 0x000fe20000010000 */
[----:B------:R-:W-:Y:S01]  /*7ed0*/  ISETP.NE.AND P1, PT, R98, RZ, PT ;  /* 0x000000ff6200720c */ /* 0x000fe20003f25270 */
[----:B------:R-:W-:Y:S01]  /*7ee0*/  UISETP.NE.AND UP0, UPT, UR54, URZ, UPT ;  /* 0x000000ff3600728c */ /* 0x000fe2000bf05270 */
[----:B------:R-:W-:Y:S11]  /*7ef0*/  LEA R3, R47, UR50, 0x3 ;  /* 0x000000322f037c11 */ /* 0x000ff6000f8e18ff */
[----:B------:R-:W-:Y:S01]  /*7f00*/  @P1 SHF.L.U32 R4, R85, 0x1f, RZ ;  /* 0x0000001f55041819 */ /* 0x000fe200000006ff */
[----:B------:R-:W-:Y:S06]  /*7f10*/  BRA.U !UP0, `(.L_x_94) ;  /* 0x0000000108247547 */ /* 0x000fec000b800000 */
[----:B------:R-:W2:Y:S01]  /*7f20*/  S2R R0, SR_CgaCtaId ;  /* 0x0000000000007919 */ /* 0x000ea20000008800 */
[----:B------:R-:W-:Y:S01]  /*7f30*/  IMAD.U32 R2, RZ, RZ, UR51 ;  /* 0x00000033ff027e24 */ /* 0x000fe2000f8e00ff */
[----:B------:R-:W-:Y:S04]  /*7f40*/  UIADD3 UR4, UPT, UPT, UR51, 0x1, URZ ;  /* 0x0000000133047890 */ /* 0x000fe8000fffe0ff */
[----:B------:R-:W-:Y:S01]  /*7f50*/  @P1 LEA R2, R2, UR50, 0x3 ;  /* 0x0000003202021c11 */ /* 0x000fe2000f8e18ff */
[----:B------:R-:W-:Y:S04]  /*7f60*/  UISETP.NE.AND UP0, UPT, UR4, 0x4, UPT ;  /* 0x000000040400788c */ /* 0x000fe8000bf05270 */
[----:B------:R-:W-:Y:S01]  /*7f70*/  @P1 VIADD R5, R2, 0x80 ;  /* 0x0000008002051836 */ /* 0x000fe20000000000 */
[----:B------:R-:W-:Y:S04]  /*7f80*/  USEL UR51, UR4, URZ, UP0 ;  /* 0x000000ff04337287 */ /* 0x000fe80008000000 */
[----:B--2---:R-:W-:Y:S04]  /*7f90*/  @P1 PRMT R0, R0, 0x654, R5 ;  /* 0x0000065400001816 */ /* 0x004fe80000000005 */
[----:B------:R2:W-:Y:S04]  /*7fa0*/  @P1 SYNCS.ARRIVE.TRANS64.RED.A1T0 RZ, [R0+URZ], RZ ;  /* 0x000000ff00ff19a7 */ /* 0x0005e800081004ff */
.L_x_94:
[----:B------:R-:W4:Y:S01]  /*7fb0*/  @P1 SYNCS.PHASECHK.TRANS64.TRYWAIT P0, [R3+URZ+0x60], R4 ;  /* 0x00006004030015a7 */ /* 0x000f2200080011ff */
[----:B------:R-:W-:Y:S01]  /*7fc0*/  BSSY B1, `(.L_x_95) ;  /* 0x0000016000017945 */ /* 0x000fe20003800000 */
[----:B----4-:R-:W-:Y:S03]  /*7fd0*/  @P1 SEL R46, RZ, 0x1, !P0 ;  /* 0x00000001ff2e1807 */ /* 0x010fe60004000000 */
[----:B------:R-:W-:Y:S05]  /*7fe0*/  @!P1 BRA `(.L_x_96) ;  /* 0x00000000004c9947 */ /* 0x000fea0003800000 */
[----:B------:R-:W-:Y:S01]  /*7ff0*/  ISETP.NE.AND P0, PT, R46, RZ, PT ;  /* 0x000000ff2e00720c */ /* 0x000fe20003f05270 */
[----:B------:R-:W-:Y:S01]  /*8000*/  BSSY B0, `(.L_x_97) ;  /* 0x000000b000007945 */ /* 0x000fe20003800000 */
[----:B------:R-:W-:Y:S11]  /*8010*/  ISETP.NE.AND P1, PT, R60, RZ, PT ;  /* 0x000000ff3c00720c */ /* 0x000ff60003f25270 */
[----:B------:R-:W-:Y:S02]  /*8020*/  @!UPT UIADD3 URZ, UPT, UPT, URZ, URZ, URZ ;  /* 0x000000fffffff290 */ /* 0x000fe4000fffe0ff */
[C---:B------:R-:W-:Y:S01]  /*8030*/  @P1 IMAD R6, R47.reuse, 0x2000, R86 ;  /* 0x000020002f061824 */ /* 0x040fe200078e0256 */
[C---:B------:R-:W-:Y:S01]  /*8040*/  @P1 LEA R4, R47.reuse, R94, 0xd ;  /* 0x0000005e2f041211 */ /* 0x040fe200078e68ff */
[C---:B------:R-:W-:Y:S02]  /*8050*/  @P1 IMAD R5, R47.reuse, 0x2000, R96 ;  /* 0x000020002f051824 */ /* 0x040fe400078e0260 */
[----:B------:R-:W-:Y:S01]  /*8060*/  @P1 IMAD R2, R47, 0x2000, R99 ;  /* 0x000020002f021824 */ /* 0x000fe200078e0263 */
[----:B------:R-:W-:Y:S06]  /*8070*/  @P0 BRA `(.L_x_98) ;  /* 0x00000000000c0947 */ /* 0x000fec0003800000 */
[----:B--2---:R-:W-:Y:S04]  /*8080*/  SHF.L.U32 R0, R85, 0x1f, RZ ;  /* 0x0000001f55007819 */ /* 0x004fe800000006ff */
[----:B------:R-:W2:Y:S02]  /*8090*/  SYNCS.PHASECHK.TRANS64.TRYWAIT P0, [R3+URZ+0x60], R0 ;  /* 0x00006000030075a7 */ /* 0x000ea400080011ff */
[----:B--2---:R-:W-:Y:S05]  /*80a0*/  @!P0 BRA `(.L_x_99) ;  /* 0x00000030002c8947 */ /* 0x004fea0003800000 */
.L_x_98:
[----:B------:R-:W-:Y:S05]  /*80b0*/  BSYNC B0 ;  /* 0x0000000000007941 */ /* 0x000fea0003800000 */
.L_x_97:
[----:B------:R-:W-:Y:S02]  /*80c0*/  ISETP.NE.AND P0, PT, R60, RZ, PT ;  /* 0x000000ff3c00720c */ /* 0x000fe40003f05270 */
[----:B------:R-:W-:Y:S11]  /*80d0*/  IADD3 R47, PT, PT, R47, 0x1, RZ ;  /* 0x000000012f2f7810 */ /* 0x000ff60007ffe0ff */
[----:B------:R4:W1:Y:S04]  /*80e0*/  @P0 LDS.128 R48, [R6] ;  /* 0x0000000006300984 */ /* 0x0008680000000c00 */
[----:B------:R4:W1:Y:S04]  /*80f0*/  @P0 LDS.128 R56, [R5+0x10] ;  /* 0x0000100005380984 */ /* 0x0008680000000c00 */
[----:B------:R4:W1:Y:S04]  /*8100*/  @P0 LDS.128 R64, [R4+0x20] ;  /* 0x0000200004400984 */ /* 0x0008680000000c00 */
[----:B------:R4:W1:Y:S02]  /*8110*/  @P0 LDS.128 R72, [R2+0x30] ;  /* 0x0000300002480984 */ /* 0x0008640000000c00 */
.L_x_96:
[----:B------:R-:W-:Y:S05]  /*8120*/  BSYNC B1 ;  /* 0x0000000000017941 */ /* 0x000fea0003800000 */
.L_x_95:
[----:B--2---:R-:W-:Y:S05]  /*8130*/  VIADD R3, R39, 0x20 ;  /* 0x0000002027037836 */ /* 0x004fea0000000000 */
[----:B------:R-:W-:Y:S04]  /*8140*/  SHF.R.U32.HI R3, RZ, 0x15, R3 ;  /* 0x00000015ff037819 */ /* 0x000fe80000011603 */
[----:B------:R-:W-:Y:S11]  /*8150*/  LOP3.LUT P0, RZ, R3, 0x3, R90, 0x48, !PT ;  /* 0x0000000303ff7812 */ /* 0x000ff6000780485a */
[----:B------:R-:W-:Y:S02]  /*8160*/  @!UPT UIADD3 URZ, UPT, UPT, URZ, URZ, URZ ;  /* 0x000000fffffff290 */ /* 0x000fe4000fffe0ff */
[----:B------:R-:W-:Y:S05]  /*8170*/  @!P0 BRA `(.L_x_100) ;  /* 0x0000000000408947 */ /* 0x000fea0003800000 */
[----:B------:R-:W2:Y:S01]  /*8180*/  LDCU.64 UR8, c[0x4][0x70] ;  /* 0x01000e00ff0877ac */ /* 0x000ea20008000a00 */
[----:B------:R-:W-:Y:S01]  /*8190*/  MOV R3, 0x0 ;  /* 0x0000000000037802 */ /* 0x000fe20000000f00 */
[----:B------:R-:W-:Y:S02]  /*81a0*/  HFMA2 R12, -RZ, RZ, 0, 5.9604644775390625e-08 ;  /* 0x00000001ff0c7431 */ /* 0x000fe400000001ff */
[----:B------:R-:W-:Y:S02]  /*81b0*/  IMAD.MOV.U32 R8, RZ, RZ, 0x192 ;  /* 0x00000192ff087424 */ /* 0x000fe400078e00ff */
[----:B------:R-:W-:Y:S01]  /*81c0*/  IMAD.MOV.U32 R13, RZ, RZ, RZ ;  /* 0x000000ffff0d7224 */ /* 0x000fe200078e00ff */
[----:B------:R-:W5:Y:S01]  /*81d0*/  LDCU.64 UR6, c[0x4][0x78] ;  /* 0x01000f00ff0677ac */ /* 0x000f620008000a00 */
[----:B----4-:R-:W4:Y:S01]  /*81e0*/  LDC.64 R2, c[0x4][R3] ;  /* 0x0100000003027b82 */ /* 0x010f220000000a00 */
[----:B------:R-:W3:Y:S01]  /*81f0*/  LDCU.64 UR4, c[0x4][0x10] ;  /* 0x01000200ff0477ac */ /* 0x000ee20008000a00 */
[----:B--2---:R-:W-:Y:S01]  /*8200*/  MOV R5, UR9 ;  /* 0x0000000900057c02 */ /* 0x004fe20008000f00 */
[----:B------:R-:W-:Y:S01]  /*8210*/  IMAD.U32 R4, RZ, RZ, UR8 ;  /* 0x00000008ff047e24 */ /* 0x000fe2000f8e00ff */
[----:B-----5:R-:W-:Y:S01]  /*8220*/  MOV R7, UR7 ;  /* 0x0000000700077c02 */ /* 0x020fe20008000f00 */
[----:B------:R-:W-:Y:S01]  /*8230*/  IMAD.U32 R6, RZ, RZ, UR6 ;  /* 0x00000006ff067e24 */ /* 0x000fe2000f8e00ff */
[----:B---3--:R-:W-:Y:S01]  /*8240*/  MOV R11, UR5 ;  /* 0x00000005000b7c02 */ /* 0x008fe20008000f00 */
[----:B------:R-:W-:Y:S02]  /*8250*/  IMAD.U32 R10, RZ, RZ, UR4 ;  /* 0x00000004ff0a7e24 */ /* 0x000fe4000f8e00ff */
[----:B------:R-:W-:Y:S07]  /*8260*/  LEPC R20, `(.L_x_100) ;  /* 0x000000001014794e */ /* 0x000fee0000000000 */
[----:B-1--4-:R-:W-:Y:S05]  /*8270*/  CALL.ABS.NOINC R2 ;  /* 0x0000000002007343 */ /* 0x012fea0003c00000 */
.L_x_100:
[C---:B-1----:R-:W-:Y:S01]  /*8280*/  SHF.L.U32 R40, R48.reuse, 0x10, RZ ;  /* 0x0000001030287819 */ /* 0x042fe200000006ff */
[----:B------:R-:W-:Y:S05]  /*8290*/  WARPSYNC.ALL ;  /* 0x0000000000007948 */ /* 0x000fea0003800000 */
[----:B------:R-:W-:Y:S01]  /*82a0*/  R2UR UR4, R39 ;  /* 0x00000000270472ca */ /* 0x000fe200000e0000 */
[----:B------:R-:W1:Y:S01]  /*82b0*/  S2R R104, SR_CgaCtaId ;  /* 0x0000000000687919 */ /* 0x000e620000008800 */
[----:B------:R-:W-:Y:S01]  /*82c0*/  LOP3.LUT R43, R48, 0xffff0000, RZ, 0xc0, !PT ;  /* 0xffff0000302b7812 */ /* 0x000fe200078ec0ff */
[----:B------:R-:W-:Y:S01]  /*82d0*/  BSSY.RECONVERGENT B0, `(.L_x_101) ;  /* 0x000008c000007945 */ /* 0x000fe20003800200 */
[----:B------:R-:W-:Y:S02]  /*82e0*/  LOP3.LUT R42, R49, 0xffff0000, RZ, 0xc0, !PT ;  /* 0xffff0000312a7812 */ /* 0x000fe400078ec0ff */
[----:B------:R-:W-:Y:S02]  /*82f0*/  LOP3.LUT R44, R50, 0xffff0000, RZ, 0xc0, !PT ;  /* 0xffff0000322c7812 */ /* 0x000fe400078ec0ff */
[----:B------:R-:W-:Y:S02]  /*8300*/  SHF.L.U32 R45, R59, 0x10, RZ ;  /* 0x000000103b2d7819 */ /* 0x000fe400000006ff */
[----:B------:R-:W-:Y:S02]  /*8310*/  ISETP.NE.AND P6, PT, R98, RZ, PT ;  /* 0x000000ff6200720c */ /* 0x000fe40003fc5270 */
[----:B------:R-:W-:Y:S01]  /*8320*/  ISETP.NE.AND P0, PT, R88, RZ, PT ;  /* 0x000000ff5800720c */ /* 0x000fe20003f05270 */
[----:B----4-:R-:W2:Y:S01]  /*8330*/  LDTM.x32 R4, tmem[UR4+0x20] ;  /* 0x00002004000479ee */ /* 0x010ea200082c0000 */
[----:B------:R-:W-:Y:S02]  /*8340*/  MOV R61, UR51 ;  /* 0x00000033003d7c02 */ /* 0x000fe40008000f00 */
[----:B------:R-:W-:Y:S07]  /*8350*/  LEA R62, R47, UR50, 0x3 ;  /* 0x000000322f3e7c11 */ /* 0x000fee000f8e18ff */
[----:B------:R-:W-:Y:S02]  /*8360*/  @P6 LEA R61, R61, UR50, 0x3 ;  /* 0x000000323d3d6c11 */ /* 0x000fe4000f8e18ff */
[----:B------:R-:W-:Y:S02]  /*8370*/  @P6 SHF.L.U32 R63, R85, 0x1f, RZ ;  /* 0x0000001f553f6819 */ /* 0x000fe400000006ff */
[----:B------:R-:W-:Y:S04]  /*8380*/  @P6 IADD3 R61, PT, PT, R61, 0x80, RZ ;  /* 0x000000803d3d6810 */ /* 0x000fe80007ffe0ff */
[----:B-1----:R-:W-:Y:S01]  /*8390*/  @P6 PRMT R61, R104, 0x654, R61 ;  /* 0x00000654683d6816 */ /* 0x002fe2000000003d */
[C---:B--2---:R-:W-:Y:S01]  /*83a0*/  FMUL R0, R38.reuse, R4 ;  /* 0x0000000426007220 */ /* 0x044fe20000400000 */
[C---:B------:R-:W-:Y:S01]  /*83b0*/  FMUL R2, R38.reuse, R5 ;  /* 0x0000000526027220 */ /* 0x040fe20000400000 */
[C---:B------:R-:W-:Y:S01]  /*83c0*/  FMUL R3, R38.reuse, R6 ;  /* 0x0000000626037220 */ /* 0x040fe20000400000 */
[C---:B------:R-:W-:Y:S01]  /*83d0*/  FMUL R7, R38.reuse, R7 ;  /* 0x0000000726077220 */ /* 0x040fe20000400000 */
[----:B------:R-:W-:Y:S01]  /*83e0*/  FFMA R0, R41, R40, R0 ;  /* 0x0000002829007223 */ /* 0x000fe20000000000 */
[----:B------:R-:W-:Y:S01]  /*83f0*/  SHF.L.U32 R40, R49, 0x10, RZ ;  /* 0x0000001031287819 */ /* 0x000fe200000006ff */
[----:B------:R-:W-:Y:S01]  /*8400*/  FFMA R2, R41, R43, R2 ;  /* 0x0000002b29027223 */ /* 0x000fe20000000002 */
[----:B------:R-:W-:Y:S01]  /*8410*/  SHF.L.U32 R43, R51, 0x10, RZ ;  /* 0x00000010332b7819 */ /* 0x000fe200000006ff */
[C---:B------:R-:W-:Y:S01]  /*8420*/  FMUL R4, R38.reuse, R8 ;  /* 0x0000000826047220 */ /* 0x040fe20000400000 */
[----:B------:R-:W-:Y:S01]  /*8430*/  FMUL R5, R38, R9 ;  /* 0x0000000926057220 */ /* 0x000fe20000400000 */
[C---:B------:R-:W-:Y:S01]  /*8440*/  FFMA R3, R41.reuse, R40, R3 ;  /* 0x0000002829037223 */ /* 0x040fe20000000003 */
[----:B------:R-:W-:Y:S01]  /*8450*/  SHF.L.U32 R40, R50, 0x10, RZ ;  /* 0x0000001032287819 */ /* 0x000fe200000006ff */
[----:B------:R-:W-:Y:S01]  /*8460*/  FFMA R7, R41, R42, R7 ;  /* 0x0000002a29077223 */ /* 0x000fe20000000007 */
[----:B------:R-:W-:Y:S01]  /*8470*/  LOP3.LUT R42, R51, 0xffff0000, RZ, 0xc0, !PT ;  /* 0xffff0000332a7812 */ /* 0x000fe200078ec0ff */
[----:B------:R-:W-:Y:S01]  /*8480*/  FMUL R6, R38, R10 ;  /* 0x0000000a26067220 */ /* 0x000fe20000400000 */
[----:B------:R-:W-:Y:S01]  /*8490*/  F2FP.BF16.F32.PACK_AB R52, R2, R0 ;  /* 0x000000000234723e */ /* 0x000fe200000010ff */
        /* <DEDUP_REMOVED lines=18> */
[C---:B------:R-:W-:Y:S01]  /*85c0*/  LOP3.LUT R42, R58.reuse, 0xffff0000, RZ, 0xc0, !PT ;  /* 0xffff00003a2a7812 */ /* 0x040fe200078ec0ff */
[----:B------:R-:W-:Y:S01]  /*85d0*/  FFMA R10, R41, R43, R10 ;  /* 0x0000002b290a7223 */ /* 0x000fe2000000000a */
[----:B------:R-:W-:Y:S01]  /*85e0*/  SHF.L.U32 R43, R58, 0x10, RZ ;  /* 0x000000103a2b7819 */ /* 0x000fe200000006ff */
[C---:B------:R-:W-:Y:S01]  /*85f0*/  FMUL R15, R38.reuse, R15 ;  /* 0x0000000f260f7220 */ /* 0x040fe20000400000 */
[----:B------:R-:W-:Y:S01]  /*8600*/  F2FP.BF16.F32.PACK_AB R68, R9, R8 ;  /* 0x000000080944723e */ /* 0x000fe200000010ff */
[C---:B------:R-:W-:Y:S01]  /*8610*/  FMUL R12, R38.reuse, R16 ;  /* 0x00000010260c7220 */ /* 0x040fe20000400000 */
[----:B------:R-:W-:Y:S01]  /*8620*/  FMUL R13, R38, R17 ;  /* 0x00000011260d7220 */ /* 0x000fe20000400000 */
[----:B------:R-:W-:Y:S01]  /*8630*/  FFMA R15, R41, R40, R15 ;  /* 0x00000028290f7223 */ /* 0x000fe2000000000f */
[----:B------:R-:W-:Y:S01]  /*8640*/  LOP3.LUT R40, R59, 0xffff0000, RZ, 0xc0, !PT ;  /* 0xffff00003b287812 */ /* 0x000fe200078ec0ff */
[----:B------:R-:W-:Y:S01]  /*8650*/  FFMA R12, R41, R43, R12 ;  /* 0x0000002b290c7223 */ /* 0x000fe2000000000c */
[----:B------:R-:W-:Y:S01]  /*8660*/  SHF.L.U32 R43, R64, 0x10, RZ ;  /* 0x00000010402b7819 */ /* 0x000fe200000006ff */
[----:B------:R-:W-:Y:S01]  /*8670*/  FMUL R14, R38, R18 ;  /* 0x00000012260e7220 */ /* 0x000fe20000400000 */
[----:B------:R-:W-:Y:S01]  /*8680*/  F2FP.BF16.F32.PACK_AB R69, R15, R10 ;  /* 0x0000000a0f45723e */ /* 0x000fe200000010ff */
[----:B------:R1:W-:Y:S01]  /*8690*/  STS.128 [R86+0x2000], R52 ;  /* 0x0020003456007388 */ /* 0x0003e20000000c00 */
[----:B------:R-:W-:Y:S01]  /*86a0*/  FFMA R13, R41, R42, R13 ;  /* 0x0000002a290d7223 */ /* 0x000fe2000000000d */
[----:B------:R-:W-:Y:S01]  /*86b0*/  LOP3.LUT R42, R64, 0xffff0000, RZ, 0xc0, !PT ;  /* 0xffff0000402a7812 */ /* 0x000fe200078ec0ff */
[C---:B------:R-:W-:Y:S01]  /*86c0*/  FMUL R19, R38.reuse, R19 ;  /* 0x0000001326137220 */ /* 0x040fe20000400000 */
[C---:B------:R-:W-:Y:S01]  /*86d0*/  FMUL R16, R38.reuse, R20 ;  /* 0x0000001426107220 */ /* 0x040fe20000400000 */
[C---:B------:R-:W-:Y:S01]  /*86e0*/  FMUL R17, R38.reuse, R21 ;  /* 0x0000001526117220 */ /* 0x040fe20000400000 */
[----:B------:R-:W-:Y:S01]  /*86f0*/  F2FP.BF16.F32.PACK_AB R70, R13, R12 ;  /* 0x0000000c0d46723e */ /* 0x000fe200000010ff */
[----:B------:R-:W-:Y:S01]  /*8700*/  FFMA R14, R41, R45, R14 ;  /* 0x0000002d290e7223 */ /* 0x000fe2000000000e */
[----:B------:R-:W-:Y:S01]  /*8710*/  SHF.L.U32 R45, R65, 0x10, RZ ;  /* 0x00000010412d7819 */ /* 0x000fe200000006ff */
[----:B------:R-:W-:Y:S01]  /*8720*/  FFMA R19, R41, R40, R19 ;  /* 0x0000002829137223 */ /* 0x000fe20000000013 */
[----:B------:R-:W-:Y:S01]  /*8730*/  LOP3.LUT R40, R65, 0xffff0000, RZ, 0xc0, !PT ;  /* 0xffff000041287812 */ /* 0x000fe200078ec0ff */
[----:B------:R-:W-:Y:S01]  /*8740*/  FFMA R16, R41, R43, R16 ;  /* 0x0000002b29107223 */ /* 0x000fe20000000010 */
[----:B------:R-:W-:Y:S01]  /*8750*/  SHF.L.U32 R43, R67, 0x10, RZ ;  /* 0x00000010432b7819 */ /* 0x000fe200000006ff */
[C---:B------:R-:W-:Y:S01]  /*8760*/  FMUL R18, R38.reuse, R22 ;  /* 0x0000001626127220 */ /* 0x040fe20000400000 */
[----:B------:R-:W-:Y:S01]  /*8770*/  F2FP.BF16.F32.PACK_AB R71, R19, R14 ;  /* 0x0000000e1347723e */ /* 0x000fe200000010ff */
[C---:B------:R-:W-:Y:S01]  /*8780*/  FFMA R17, R41.reuse, R42, R17 ;  /* 0x0000002a29117223 */ /* 0x040fe20000000011 */
[----:B------:R-:W-:Y:S01]  /*8790*/  FMUL R23, R38, R23 ;  /* 0x0000001726177220 */ /* 0x000fe20000400000 */
[----:B------:R-:W-:Y:S01]  /*87a0*/  SHF.L.U32 R42, R66, 0x10, RZ ;  /* 0x00000010422a7819 */ /* 0x000fe200000006ff */
[----:B------:R-:W-:Y:S01]  /*87b0*/  FMUL R20, R38, R24 ;  /* 0x0000001826147220 */ /* 0x000fe20000400000 */
[----:B------:R2:W-:Y:S01]  /*87c0*/  STS.128 [R96+0x2010], R68 ;  /* 0x0020104460007388 */ /* 0x0005e20000000c00 */
[----:B------:R-:W-:Y:S01]  /*87d0*/  FFMA R18, R41, R45, R18 ;  /* 0x0000002d29127223 */ /* 0x000fe20000000012 */
[----:B------:R-:W-:Y:S01]  /*87e0*/  SHF.L.U32 R45, R75, 0x10, RZ ;  /* 0x000000104b2d7819 */ /* 0x000fe200000006ff */
[C---:B------:R-:W-:Y:S01]  /*87f0*/  FFMA R23, R41.reuse, R40, R23 ;  /* 0x0000002829177223 */ /* 0x040fe20000000017 */
[----:B------:R-:W-:Y:S01]  /*8800*/  LOP3.LUT R40, R66, 0xffff0000, RZ, 0xc0, !PT ;  /* 0xffff000042287812 */ /* 0x000fe200078ec0ff */
[----:B------:R-:W-:Y:S01]  /*8810*/  FFMA R20, R41, R42, R20 ;  /* 0x0000002a29147223 */ /* 0x000fe20000000014 */
[----:B------:R-:W-:Y:S01]  /*8820*/  LOP3.LUT R42, R67, 0xffff0000, RZ, 0xc0, !PT ;  /* 0xffff0000432a7812 */ /* 0x000fe200078ec0ff */
[C---:B------:R-:W-:Y:S01]  /*8830*/  FMUL R21, R38.reuse, R25 ;  /* 0x0000001926157220 */ /* 0x040fe20000400000 */
[C---:B------:R-:W-:Y:S01]  /*8840*/  FMUL R22, R38.reuse, R26 ;  /* 0x0000001a26167220 */ /* 0x040fe20000400000 */
[C---:B------:R-:W-:Y:S01]  /*8850*/  FMUL R27, R38.reuse, R27 ;  /* 0x0000001b261b7220 */ /* 0x040fe20000400000 */
[----:B------:R-:W-:Y:S01]  /*8860*/  FMUL R24, R38, R28 ;  /* 0x0000001c26187220 */ /* 0x000fe20000400000 */
[C---:B------:R-:W-:Y:S01]  /*8870*/  FFMA R21, R41.reuse, R40, R21 ;  /* 0x0000002829157223 */ /* 0x040fe20000000015 */
[C---:B------:R-:W-:Y:S01]  /*8880*/  FFMA R22, R41.reuse, R43, R22 ;  /* 0x0000002b29167223 */ /* 0x040fe20000000016 */
[----:B------:R-:W-:Y:S01]  /*8890*/  FFMA R27, R41, R42, R27 ;  /* 0x0000002a291b7223 */ /* 0x000fe2000000001b */
[----:B------:R-:W-:Y:S01]  /*88a0*/  SHF.L.U32 R40, R72, 0x10, RZ ;  /* 0x0000001048287819 */ /* 0x000fe200000006ff */
[----:B------:R-:W-:Y:S01]  /*88b0*/  FMUL R25, R38, R29 ;  /* 0x0000001d26197220 */ /* 0x000fe20000400000 */
[----:B------:R-:W-:Y:S01]  /*88c0*/  LOP3.LUT R42, R72, 0xffff0000, RZ, 0xc0, !PT ;  /* 0xffff0000482a7812 */ /* 0x000fe200078ec0ff */
[C---:B------:R-:W-:Y:S01]  /*88d0*/  FMUL R26, R38.reuse, R30 ;  /* 0x0000001e261a7220 */ /* 0x040fe20000400000 */
[----:B------:R-:W-:Y:S01]  /*88e0*/  SHF.L.U32 R43, R73, 0x10, RZ ;  /* 0x00000010492b7819 */ /* 0x000fe200000006ff */
[----:B------:R-:W-:Y:S01]  /*88f0*/  FFMA R24, R41, R40, R24 ;  /* 0x0000002829187223 */ /* 0x000fe20000000018 */
[----:B------:R-:W-:Y:S01]  /*8900*/  LOP3.LUT R40, R73, 0xffff0000, RZ, 0xc0, !PT ;  /* 0xffff000049287812 */ /* 0x000fe200078ec0ff */
[C---:B------:R-:W-:Y:S01]  /*8910*/  FFMA R25, R41.reuse, R42, R25 ;  /* 0x0000002a29197223 */ /* 0x040fe20000000019 */
[----:B------:R-:W-:Y:S01]  /*8920*/  FMUL R31, R38, R31 ;  /* 0x0000001f261f7220 */ /* 0x000fe20000400000 */
[C---:B------:R-:W-:Y:S01]  /*8930*/  FFMA R26, R41.reuse, R43, R26 ;  /* 0x0000002b291a7223 */ /* 0x040fe2000000001a */
[----:B------:R-:W-:Y:S01]  /*8940*/  SHF.L.U32 R43, R74, 0x10, RZ ;  /* 0x000000104a2b7819 */ /* 0x000fe200000006ff */
[----:B------:R-:W-:Y:S01]  /*8950*/  FMUL R28, R38, R32 ;  /* 0x00000020261c7220 */ /* 0x000fe20000400000 */
[----:B------:R-:W-:Y:S01]  /*8960*/  LOP3.LUT R42, R74, 0xffff0000, RZ, 0xc0, !PT ;  /* 0xffff00004a2a7812 */ /* 0x000fe200078ec0ff */
[C---:B------:R-:W-:Y:S01]  /*8970*/  FMUL R29, R38.reuse, R33 ;  /* 0x00000021261d7220 */ /* 0x040fe20000400000 */
[C---:B------:R-:W-:Y:S01]  /*8980*/  FMUL R30, R38.reuse, R34 ;  /* 0x00000022261e7220 */ /* 0x040fe20000400000 */
[----:B------:R-:W-:Y:S01]  /*8990*/  FFMA R31, R41, R40, R31 ;  /* 0x00000028291f7223 */ /* 0x000fe2000000001f */
[----:B------:R-:W-:Y:S01]  /*89a0*/  FMUL R35, R38, R35 ;  /* 0x0000002326237220 */ /* 0x000fe20000400000 */
[----:B-1----:R-:W-:Y:S01]  /*89b0*/  F2FP.BF16.F32.PACK_AB R52, R17, R16 ;  /* 0x000000101134723e */ /* 0x002fe200000010ff */
[----:B------:R-:W-:Y:S01]  /*89c0*/  FFMA R28, R41, R43, R28 ;  /* 0x0000002b291c7223 */ /* 0x000fe2000000001c */
[----:B------:R-:W-:Y:S01]  /*89d0*/  F2FP.BF16.F32.PACK_AB R53, R23, R18 ;  /* 0x000000121735723e */ /* 0x000fe200000010ff */
[----:B------:R-:W-:Y:S01]  /*89e0*/  FFMA R29, R41, R42, R29 ;  /* 0x0000002a291d7223 */ /* 0x000fe2000000001d */
[----:B------:R-:W-:Y:S01]  /*89f0*/  F2FP.BF16.F32.PACK_AB R54, R21, R20 ;  /* 0x000000141536723e */ /* 0x000fe200000010ff */
[----:B------:R-:W-:Y:S01]  /*8a00*/  FFMA R30, R41, R45, R30 ;  /* 0x0000002d291e7223 */ /* 0x000fe2000000001e */
[----:B------:R-:W-:Y:S01]  /*8a10*/  F2FP.BF16.F32.PACK_AB R55, R27, R22 ;  /* 0x000000161b37723e */ /* 0x000fe200000010ff */
[----:B------:R-:W-:Y:S01]  /*8a20*/  FFMA R35, R41, R44, R35 ;  /* 0x0000002c29237223 */ /* 0x000fe20000000023 */
[----:B------:R-:W-:Y:S02]  /*8a30*/  F2FP.BF16.F32.PACK_AB R108, R25, R24 ;  /* 0x00000018196c723e */ /* 0x000fe400000010ff */
[----:B------:R-:W-:Y:S01]  /*8a40*/  F2FP.BF16.F32.PACK_AB R109, R31, R26 ;  /* 0x0000001a1f6d723e */ /* 0x000fe200000010ff */
[----:B------:R2:W-:Y:S01]  /*8a50*/  STS.128 [R94+0x2020], R52 ;  /* 0x002020345e007388 */ /* 0x0005e20000000c00 */
        /* <DEDUP_REMOVED lines=8> */
[----:B-1----:R-:W1:Y:S02]  /*8ae0*/  FENCE.VIEW.ASYNC.S ;  /* 0x00000000000073c6 */ /* 0x002e640000000000 */
[----:B-1----:R-:W-:Y:S06]  /*8af0*/  BAR.SYNC.DEFER_BLOCKING 0x1, 0x80 ;  /* 0x0042000000007b1d */ /* 0x002fec0000010000 */
[----:B------:R-:W-:Y:S05]  /*8b00*/  @P0 BRA `(.L_x_102) ;  /* 0x0000000000200947 */ /* 0x000fea0003800000 */
[----:B------:R-:W1:Y:S01]  /*8b10*/  LDCU.64 UR6, c[0x0][0x348] ;  /* 0x00006900ff0677ac */ /* 0x000e620008000a00 */
[----:B------:R-:W-:Y:S02]  /*8b20*/  UIADD3 UR40, UPT, UPT, UR50, 0x2200, URZ ;  /* 0x0000220032287890 */ /* 0x000fe4000fffe0ff */
[----:B------:R-:W-:Y:S02]  /*8b30*/  UIADD3 UR41, UPT, UPT, UR52, 0x20, URZ ;  /* 0x0000002034297890 */ /* 0x000fe4000fffe0ff */
[----:B-1----:R-:W-:Y:S04]  /*8b40*/  UIADD3 UR4, UP0, UPT, UR6, 0x780, URZ ;  /* 0x0000078006047890 */ /* 0x002fe8000ff1e0ff */
[----:B------:R-:W-:Y:S09]  /*8b50*/  UIADD3.X UR5, UPT, UPT, URZ, UR7, URZ, UP0, !UPT ;  /* 0x00000007ff057290 */ /* 0x000ff200087fe4ff */
[----:B------:R1:W-:Y:S01]  /*8b60*/  UTMASTG.5D [UR40], [UR4] ;  /* 0x00000028040073b5 */ /* 0x0003e20008020000 */
[----:B------:R0:W-:Y:S01]  /*8b70*/  UTMACMDFLUSH ;  /* 0x00000000000079b7 */ /* 0x0001e20000000000 */
[----:B-1----:R-:W-:Y:S04]  /*8b80*/  DEPBAR.LE SB0, 0x1 ;  /* 0x000080400000791a */ /* 0x002fe80000000000 */
.L_x_102:
[----:B------:R-:W-:Y:S05]  /*8b90*/  BSYNC.RECONVERGENT B0 ;  /* 0x0000000000007941 */ /* 0x000fea0003800200 */
.L_x_101:
[----:B------:R-:W-:Y:S01]  /*8ba0*/  BAR.SYNC.DEFER_BLOCKING 0x1, 0x80 ;  /* 0x0042000000007b1d */ /* 0x000fe20000010000 */
[----:B------:R-:W-:Y:S04]  /*8bb0*/  UIADD3 UR4, UPT, UPT, UR51, 0x1, URZ ;  /* 0x0000000133047890 */ /* 0x000fe8000fffe0ff */
[----:B------:R-:W-:Y:S04]  /*8bc0*/  UISETP.NE.AND UP0, UPT, UR4, 0x4, UPT ;  /* 0x000000040400788c */ /* 0x000fe8000bf05270 */
[----:B------:R-:W-:Y:S01]  /*8bd0*/  USEL UR49, UR4, URZ, UP0 ;  /* 0x000000ff04317287 */ /* 0x000fe20008000000 */
[----:B------:R1:W-:Y:S01]  /*8be0*/  @P6 SYNCS.ARRIVE.TRANS64.RED.A1T0 RZ, [R61+URZ], RZ ;  /* 0x000000ff3dff69a7 */ /* 0x0003e200081004ff */
[----:B------:R-:W-:Y:S01]  /*8bf0*/  BSSY B1, `(.L_x_103) ;  /* 0x0000017000017945 */ /* 0x000fe20003800000 */
[----:B------:R-:W4:Y:S02]  /*8c00*/  @P6 SYNCS.PHASECHK.TRANS64.TRYWAIT P0, [R62+URZ+0x60], R63 ;  /* 0x0000603f3e0065a7 */ /* 0x000f2400080011ff */
[----:B----4-:R-:W-:Y:S01]  /*8c10*/  @P6 SEL R46, RZ, 0x1, !P0 ;  /* 0x00000001ff2e6807 */ /* 0x010fe20004000000 */
[----:B-1----:R-:W-:Y:S06]  /*8c20*/  @!P6 BRA `(.L_x_104) ;  /* 0x00000000004ce947 */ /* 0x002fec0003800000 */
        /* <DEDUP_REMOVED lines=9> */
[----:B------:R-:W-:Y:S04]  /*8cc0*/  SHF.L.U32 R5, R85, 0x1f, RZ ;  /* 0x0000001f55057819 */ /* 0x000fe800000006ff */
[----:B------:R-:W1:Y:S02]  /*8cd0*/  SYNCS.PHASECHK.TRANS64.TRYWAIT P0, [R62+URZ+0x60], R5 ;  /* 0x000060053e0075a7 */ /* 0x000e6400080011ff */
[----:B-1----:R-:W-:Y:S05]  /*8ce0*/  @!P0 BRA `(.L_x_107) ;  /* 0x0000002400308947 */ /* 0x002fea0003800000 */
.L_x_106:
[----:B------:R-:W-:Y:S05]  /*8cf0*/  BSYNC B0 ;  /* 0x0000000000007941 */ /* 0x000fea0003800000 */
.L_x_105:
[----:B------:R-:W-:Y:S02]  /*8d00*/  ISETP.NE.AND P0, PT, R60, RZ, PT ;  /* 0x000000ff3c00720c */ /* 0x000fe40003f05270 */
[----:B------:R-:W-:Y:S11]  /*8d10*/  IADD3 R47, PT, PT, R47, 0x1, RZ ;  /* 0x000000012f2f7810 */ /* 0x000ff60007ffe0ff */
[----:B------:R4:W1:Y:S04]  /*8d20*/  @P0 LDS.128 R48, [R4] ;  /* 0x0000000004300984 */ /* 0x0008680000000c00 */
[----:B------:R4:W1:Y:S04]  /*8d30*/  @P0 LDS.128 R56, [R3+0x10] ;  /* 0x0000100003380984 */ /* 0x0008680000000c00 */
[----:B------:R4:W1:Y:S04]  /*8d40*/  @P0 LDS.128 R64, [R2+0x20] ;  /* 0x0000200002400984 */ /* 0x0008680000000c00 */
[----:B------:R4:W1:Y:S02]  /*8d50*/  @P0 LDS.128 R72, [R0+0x30] ;  /* 0x0000300000480984 */ /* 0x0008640000000c00 */
.L_x_104:
[----:B------:R-:W-:Y:S05]  /*8d60*/  BSYNC B1 ;  /* 0x0000000000017941 */ /* 0x000fea0003800000 */
.L_x_103:
[----:B----4-:R-:W-:Y:S05]  /*8d70*/  VIADD R3, R39, 0x40 ;  /* 0x0000004027037836 */ /* 0x010fea0000000000 */
[----:B------:R-:W-:Y:S04]  /*8d80*/  SHF.R.U32.HI R3, RZ, 0x15, R3 ;  /* 0x00000015ff037819 */ /* 0x000fe80000011603 */
[----:B------:R-:W-:Y:S11]  /*8d90*/  LOP3.LUT P0, RZ, R3, 0x3, R90, 0x48, !PT ;  /* 0x0000000303ff7812 */ /* 0x000ff6000780485a */
[----:B------:R-:W-:Y:S02]  /*8da0*/  @!UPT UIADD3 URZ, UPT, UPT, URZ, URZ, URZ ;  /* 0x000000fffffff290 */ /* 0x000fe4000fffe0ff */
[----:B------:R-:W-:Y:S05]  /*8db0*/  @!P0 BRA `(.L_x_108) ;  /* 0x0000000000408947 */ /* 0x000fea0003800000 */
[----:B------:R-:W1:Y:S01]  /*8dc0*/  LDCU.64 UR8, c[0x4][0x70] ;  /* 0x01000e00ff0877ac */ /* 0x000e620008000a00 */
[----:B------:R-:W-:Y:S01]  /*8dd0*/  MOV R3, 0x0 ;  /* 0x0000000000037802 */ /* 0x000fe20000000f00 */
[----:B------:R-:W-:Y:S02]  /*8de0*/  HFMA2 R12, -RZ, RZ, 0, 5.9604644775390625e-08 ;  /* 0x00000001ff0c7431 */ /* 0x000fe400000001ff */
[----:B------:R-:W-:Y:S02]  /*8df0*/  IMAD.MOV.U32 R8, RZ, RZ, 0x192 ;  /* 0x00000192ff087424 */ /* 0x000fe400078e00ff */
[----:B------:R-:W-:Y:S01]  /*8e00*/  IMAD.MOV.U32 R13, RZ, RZ, RZ ;  /* 0x000000ffff0d7224 */ /* 0x000fe200078e00ff */
[----:B------:R-:W4:Y:S01]  /*8e10*/  LDCU.64 UR6, c[0x4][0x78] ;  /* 0x01000f00ff0677ac */ /* 0x000f220008000a00 */
[----:B------:R-:W2:Y:S01]  /*8e20*/  LDC.64 R2, c[0x4][R3] ;  /* 0x0100000003027b82 */ /* 0x000ea20000000a00 */
[----:B------:R-:W5:Y:S01]  /*8e30*/  LDCU.64 UR4, c[0x4][0x10] ;  /* 0x01000200ff0477ac */ /* 0x000f620008000a00 */
[----:B-1----:R-:W-:Y:S01]  /*8e40*/  MOV R5, UR9 ;  /* 0x0000000900057c02 */ /* 0x002fe20008000f00 */
[----:B------:R-:W-:Y:S01]  /*8e50*/  IMAD.U32 R4, RZ, RZ, UR8 ;  /* 0x00000008ff047e24 */ /* 0x000fe2000f8e00ff */
[----:B----4-:R-:W-:Y:S01]  /*8e60*/  MOV R7, UR7 ;  /* 0x0000000700077c02 */ /* 0x010fe20008000f00 */
[----:B------:R-:W-:Y:S01]  /*8e70*/  IMAD.U32 R6, RZ, RZ, UR6 ;  /* 0x00000006ff067e24 */ /* 0x000fe2000f8e00ff */
[----:B-----5:R-:W-:Y:S01]  /*8e80*/  MOV R11, UR5 ;  /* 0x00000005000b7c02 */ /* 0x020fe20008000f00 */
[----:B------:R-:W-:Y:S02]  /*8e90*/  IMAD.U32 R10, RZ, RZ, UR4 ;  /* 0x00000004ff0a7e24 */ /* 0x000fe4000f8e00ff */
[----:B------:R-:W-:Y:S07]  /*8ea0*/  LEPC R20, `(.L_x_108) ;  /* 0x000000001014794e */ /* 0x000fee0000000000 */
[----:B--23--:R-:W-:Y:S05]  /*8eb0*/  CALL.ABS.NOINC R2 ;  /* 0x0000000002007343 */ /* 0x00cfea0003c00000 */
.L_x_108:
[C---:B-1----:R-:W-:Y:S01]  /*8ec0*/  SHF.L.U32 R40, R48.reuse, 0x10, RZ ;  /* 0x0000001030287819 */ /* 0x042fe200000006ff */
[----:B------:R-:W-:Y:S05]  /*8ed0*/  WARPSYNC.ALL ;  /* 0x0000000000007948 */ /* 0x000fea0003800000 */
[----:B------:R-:W-:Y:S01]  /*8ee0*/  R2UR UR4, R39 ;  /* 0x00000000270472ca */ /* 0x000fe200000e0000 */
[----:B------:R-:W-:Y:S01]  /*8ef0*/  BSSY.RECONVERGENT B0, `(.L_x_109) ;  /* 0x000008d000007945 */ /* 0x000fe20003800200 */
[----:B------:R-:W-:Y:S02]  /*8f00*/  LOP3.LUT R43, R48, 0xffff0000, RZ, 0xc0, !PT ;  /* 0xffff0000302b7812 */ /* 0x000fe400078ec0ff */
[----:B------:R-:W-:Y:S02]  /*8f10*/  SHF.L.U32 R42, R49, 0x10, RZ ;  /* 0x00000010312a7819 */ /* 0x000fe400000006ff */
[C---:B------:R-:W-:Y:S02]  /*8f20*/  SHF.L.U32 R45, R51.reuse, 0x10, RZ ;  /* 0x00000010332d7819 */ /* 0x040fe400000006ff */
[----:B------:R-:W-:Y:S02]  /*8f30*/  LOP3.LUT R44, R51, 0xffff0000, RZ, 0xc0, !PT ;  /* 0xffff0000332c7812 */ /* 0x000fe400078ec0ff */
[----:B------:R-:W-:Y:S02]  /*8f40*/  ISETP.NE.AND P6, PT, R98, RZ, PT ;  /* 0x000000ff6200720c */ /* 0x000fe40003fc5270 */
[----:B------:R-:W-:Y:S01]  /*8f50*/  ISETP.NE.AND P0, PT, R88, RZ, PT ;  /* 0x000000ff5800720c */ /* 0x000fe20003f05270 */
[----:B------:R-:W1:Y:S01]  /*8f60*/  LDTM.x32 R4, tmem[UR4+0x40] ;  /* 0x00004004000479ee */ /* 0x000e6200082c0000 */
[----:B------:R-:W-:Y:S02]  /*8f70*/  MOV R61, UR49 ;  /* 0x00000031003d7c02 */ /* 0x000fe40008000f00 */
[----:B------:R-:W-:Y:S07]  /*8f80*/  LEA R62, R47, UR50, 0x3 ;  /* 0x000000322f3e7c11 */ /* 0x000fee000f8e18ff */
[----:B------:R-:W-:Y:S02]  /*8f90*/  @P6 LEA R61, R61, UR50, 0x3 ;  /* 0x000000323d3d6c11 */ /* 0x000fe4000f8e18ff */
[----:B------:R-:W-:Y:S02]  /*8fa0*/  @P6 SHF.L.U32 R63, R85, 0x1f, RZ ;  /* 0x0000001f553f6819 */ /* 0x000fe400000006ff */
[----:B------:R-:W-:Y:S04]  /*8fb0*/  @P6 IADD3 R61, PT, PT, R61, 0x80, RZ ;  /* 0x000000803d3d6810 */ /* 0x000fe80007ffe0ff */
[----:B------:R-:W-:Y:S01]  /*8fc0*/  @P6 PRMT R61, R104, 0x654, R61 ;  /* 0x00000654683d6816 */ /* 0x000fe2000000003d */
[C---:B-1----:R-:W-:Y:S01]  /*8fd0*/  FMUL R0, R38.reuse, R4 ;  /* 0x0000000426007220 */ /* 0x042fe20000400000 */
[C---:B------:R-:W-:Y:S01]  /*8fe0*/  FMUL R2, R38.reuse, R5 ;  /* 0x0000000526027220 */ /* 0x040fe20000400000 */
[C---:B------:R-:W-:Y:S01]  /*8ff0*/  FMUL R3, R38.reuse, R6 ;  /* 0x0000000626037220 */ /* 0x040fe20000400000 */
[----:B------:R-:W-:Y:S01]  /*9000*/  FMUL R7, R38, R7 ;  /* 0x0000000726077220 */ /* 0x000fe20000400000 */
[----:B------:R-:W-:Y:S01]  /*9010*/  FFMA R0, R41, R40, R0 ;  /* 0x0000002829007223 */ /* 0x000fe20000000000 */
[----:B------:R-:W-:Y:S01]  /*9020*/  LOP3.LUT R40, R49, 0xffff0000, RZ, 0xc0, !PT ;  /* 0xffff000031287812 */ /* 0x000fe200078ec0ff */
[C---:B------:R-:W-:Y:S01]  /*9030*/  FFMA R2, R41.reuse, R43, R2 ;  /* 0x0000002b29027223 */ /* 0x040fe20000000002 */
[C---:B------:R-:W-:Y:S01]  /*9040*/  SHF.L.U32 R43, R50.reuse, 0x10, RZ ;  /* 0x00000010322b7819 */ /* 0x040fe200000006ff */
[C---:B------:R-:W-:Y:S01]  /*9050*/  FFMA R3, R41.reuse, R42, R3 ;  /* 0x0000002a29037223 */ /* 0x040fe20000000003 */
[----:B------:R-:W-:Y:S01]  /*9060*/  LOP3.LUT R42, R50, 0xffff0000, RZ, 0xc0, !PT ;  /* 0xffff0000322a7812 */ /* 0x000fe200078ec0ff */
[----:B------:R-:W-:Y:S01]  /*9070*/  FMUL R4, R38, R8 ;  /* 0x0000000826047220 */ /* 0x000fe20000400000 */
[----:B--2---:R-:W-:Y:S01]  /*9080*/  F2FP.BF16.F32.PACK_AB R68, R2, R0 ;  /* 0x000000000244723e */ /* 0x004fe200000010ff */
[----:B------:R-:W-:Y:S01]  /*9090*/  FMUL R5, R38, R9 ;  /* 0x0000000926057220 */ /* 0x000fe20000400000 */
[C---:B------:R-:W-:Y:S01]  /*90a0*/  FFMA R7, R41.reuse, R40, R7 ;  /* 0x0000002829077223 */ /* 0x040fe20000000007 */
[----:B------:R-:W-:Y:S01]  /*90b0*/  SHF.L.U32 R40, R56, 0x10, RZ ;  /* 0x0000001038287819 */ /* 0x000fe200000006ff */
[C---:B------:R-:W-:Y:S01]  /*90c0*/  FMUL R6, R38.reuse, R10 ;  /* 0x0000000a26067220 */ /* 0x040fe20000400000 */
[C---:B------:R-:W-:Y:S01]  /*90d0*/  FMUL R11, R38.reuse, R11 ;  /* 0x0000000b260b7220 */ /* 0x040fe20000400000 */
[----:B------:R-:W-:Y:S01]  /*90e0*/  FFMA R4, R41, R43, R4 ;  /* 0x0000002b29047223 */ /* 0x000fe20000000004 */
[----:B------:R-:W-:Y:S01]  /*90f0*/  SHF.L.U32 R43, R57, 0x10, RZ ;  /* 0x00000010392b7819 */ /* 0x000fe200000006ff */
[----:B------:R-:W-:Y:S01]  /*9100*/  FMUL R8, R38, R12 ;  /* 0x0000000c26087220 */ /* 0x000fe20000400000 */
[----:B------:R-:W-:Y:S01]  /*9110*/  F2FP.BF16.F32.PACK_AB R69, R7, R3 ;  /* 0x000000030745723e */ /* 0x000fe200000010ff */
[C---:B------:R-:W-:Y:S01]  /*9120*/  FFMA R5, R41.reuse, R42, R5 ;  /* 0x0000002a29057223 */ /* 0x040fe20000000005 */
[----:B------:R-:W-:Y:S01]  /*9130*/  LOP3.LUT R42, R56, 0xffff0000, RZ, 0xc0, !PT ;  /* 0xffff0000382a7812 */ /* 0x000fe200078ec0ff */
[----:B------:R-:W-:Y:S01]  /*9140*/  FFMA R6, R41, R45, R6 ;  /* 0x0000002d29067223 */ /* 0x000fe20000000006 */
[----:B------:R-:W-:Y:S01]  /*9150*/  SHF.L.U32 R45, R65, 0x10, RZ ;  /* 0x00000010412d7819 */ /* 0x000fe200000006ff */
[----:B------:R-:W-:Y:S01]  /*9160*/  FFMA R11, R41, R44, R11 ;  /* 0x0000002c290b7223 */ /* 0x000fe2000000000b */
[----:B------:R-:W-:Y:S01]  /*9170*/  F2FP.BF16.F32.PACK_AB R70, R5, R4 ;  /* 0x000000040546723e */ /* 0x000fe200000010ff */
[----:B------:R-:W-:Y:S01]  /*9180*/  FFMA R8, R41, R40, R8 ;  /* 0x0000002829087223 */ /* 0x000fe20000000008 */
[----:B------:R-:W-:Y:S01]  /*9190*/  LOP3.LUT R40, R57, 0xffff0000, RZ, 0xc0, !PT ;  /* 0xffff000039287812 */ /* 0x000fe200078ec0ff */
[C---:B------:R-:W-:Y:S01]  /*91a0*/  FMUL R9, R38.reuse, R13 ;  /* 0x0000000d26097220 */ /* 0x040fe20000400000 */
[----:B------:R-:W-:Y:S01]  /*91b0*/  F2FP.BF16.F32.PACK_AB R71, R11, R6 ;  /* 0x000000060b47723e */ /* 0x000fe200000010ff */
[C---:B------:R-:W-:Y:S01]  /*91c0*/  FMUL R10, R38.reuse, R14 ;  /* 0x0000000e260a7220 */ /* 0x040fe20000400000 */
[----:B------:R-:W-:Y:S01]  /*91d0*/  LOP3.LUT R44, R75, 0xffff0000, RZ, 0xc0, !PT ;  /* 0xffff00004b2c7812 */ /* 0x000fe200078ec0ff */
[----:B------:R-:W-:Y:S01]  /*91e0*/  FMUL R15, R38, R15 ;  /* 0x0000000f260f7220 */ /* 0x000fe20000400000 */
        /* <DEDUP_REMOVED lines=8> */
[----:B------:R-:W-:Y:S01]  /*9270*/  FMUL R13, R38, R17 ;  /* 0x00000011260d7220 */ /* 0x000fe20000400000 */
[----:B------:R-:W-:Y:S01]  /*9280*/  F2FP.BF16.F32.PACK_AB R53, R15, R10 ;  /* 0x0000000a0f35723e */ /* 0x000fe200000010ff */
[C---:B------:R-:W-:Y:S01]  /*9290*/  FFMA R12, R41.reuse, R42, R12 ;  /* 0x0000002a290c7223 */ /* 0x040fe2000000000c */
[----:B------:R-:W-:Y:S01]  /*92a0*/  LOP3.LUT R42, R64, 0xffff0000, RZ, 0xc0, !PT ;  /* 0xffff0000402a7812 */ /* 0x000fe200078ec0ff */
[C---:B------:R-:W-:Y:S01]  /*92b0*/  FMUL R14, R38.reuse, R18 ;  /* 0x00000012260e7220 */ /* 0x040fe20000400000 */
[----:B------:R-:W-:Y:S01]  /*92c0*/  FFMA R13, R41, R40, R13 ;  /* 0x00000028290d7223 */ /* 0x000fe2000000000d */
[----:B------:R-:W-:Y:S01]  /*92d0*/  LOP3.LUT R40, R59, 0xffff0000, RZ, 0xc0, !PT ;  /* 0xffff00003b287812 */ /* 0x000fe200078ec0ff */
[----:B------:R1:W-:Y:S01]  /*92e0*/  STS.128 [R86+0x4000], R68 ;  /* 0x0040004456007388 */ /* 0x0003e20000000c00 */
        /* <DEDUP_REMOVED lines=13> */
[C---:B------:R-:W-:Y:S01]  /*93c0*/  FFMA R17, R41.reuse, R42, R17 ;  /* 0x0000002a29117223 */ /* 0x040fe20000000011 */
[----:B------:R-:W-:Y:S01]  /*93d0*/  FFMA R18, R41, R45, R18 ;  /* 0x0000002d29127223 */ /* 0x000fe20000000012 */
[----:B------:R2:W-:Y:S01]  /*93e0*/  STS.128 [R96+0x4010], R52 ;  /* 0x0040103460007388 */ /* 0x0005e20000000c00 */
[----:B------:R-:W-:Y:S01]  /*93f0*/  SHF.L.U32 R45, R67, 0x10, RZ ;  /* 0x00000010432d7819 */ /* 0x000fe200000006ff */
[----:B------:R-:W-:Y:S01]  /*9400*/  FFMA R23, R41, R40, R23 ;  /* 0x0000002829177223 */ /* 0x000fe20000000017 */
[----:B------:R-:W-:Y:S01]  /*9410*/  LOP3.LUT R40, R66, 0xffff0000, RZ, 0xc0, !PT ;  /* 0xffff000042287812 */ /* 0x000fe200078ec0ff */
[C---:B------:R-:W-:Y:S01]  /*9420*/  FMUL R20, R38.reuse, R24 ;  /* 0x0000001826147220 */ /* 0x040fe20000400000 */
[----:B------:R-:W-:Y:S01]  /*9430*/  LOP3.LUT R42, R67, 0xffff0000, RZ, 0xc0, !PT ;  /* 0xffff0000432a7812 */ /* 0x000fe200078ec0ff */
[C---:B------:R-:W-:Y:S01]  /*9440*/  FMUL R21, R38.reuse, R25 ;  /* 0x0000001926157220 */ /* 0x040fe20000400000 */
[C---:B------:R-:W-:Y:S01]  /*9450*/  FMUL R22, R38.reuse, R26 ;  /* 0x0000001a26167220 */ /* 0x040fe20000400000 */
[----:B------:R-:W-:Y:S01]  /*9460*/  FMUL R27, R38, R27 ;  /* 0x0000001b261b7220 */ /* 0x000fe20000400000 */
[----:B------:R-:W-:Y:S01]  /*9470*/  FFMA R20, R41, R43, R20 ;  /* 0x0000002b29147223 */ /* 0x000fe20000000014 */
[----:B------:R-:W-:Y:S01]  /*9480*/  SHF.L.U32 R43, R73, 0x10, RZ ;  /* 0x00000010492b7819 */ /* 0x000fe200000006ff */
[C---:B------:R-:W-:Y:S01]  /*9490*/  FFMA R21, R41.reuse, R40, R21 ;  /* 0x0000002829157223 */ /* 0x040fe20000000015 */
[C---:B------:R-:W-:Y:S01]  /*94a0*/  FFMA R22, R41.reuse, R45, R22 ;  /* 0x0000002d29167223 */ /* 0x040fe20000000016 */
[C---:B------:R-:W-:Y:S01]  /*94b0*/  FFMA R27, R41.reuse, R42, R27 ;  /* 0x0000002a291b7223 */ /* 0x040fe2000000001b */
[----:B------:R-:W-:Y:S01]  /*94c0*/  SHF.L.U32 R40, R72, 0x10, RZ ;  /* 0x0000001048287819 */ /* 0x000fe200000006ff */
[----:B------:R-:W-:Y:S01]  /*94d0*/  FMUL R24, R38, R28 ;  /* 0x0000001c26187220 */ /* 0x000fe20000400000 */
[----:B------:R-:W-:Y:S01]  /*94e0*/  LOP3.LUT R42, R72, 0xffff0000, RZ, 0xc0, !PT ;  /* 0xffff0000482a7812 */ /* 0x000fe200078ec0ff */
[C---:B------:R-:W-:Y:S01]  /*94f0*/  FMUL R25, R38.reuse, R29 ;  /* 0x0000001d26197220 */ /* 0x040fe20000400000 */
[C---:B------:R-:W-:Y:S01]  /*9500*/  FMUL R26, R38.reuse, R30 ;  /* 0x0000001e261a7220 */ /* 0x040fe20000400000 */
[----:B------:R-:W-:Y:S01]  /*9510*/  FFMA R24, R41, R40, R24 ;  /* 0x0000002829187223 */ /* 0x000fe20000000018 */
[----:B------:R-:W-:Y:S01]  /*9520*/  LOP3.LUT R40, R73, 0xffff0000, RZ, 0xc0, !PT ;  /* 0xffff000049287812 */ /* 0x000fe200078ec0ff */
[C---:B------:R-:W-:Y:S01]  /*9530*/  FFMA R25, R41.reuse, R42, R25 ;  /* 0x0000002a29197223 */ /* 0x040fe20000000019 */
[----:B------:R-:W-:Y:S01]  /*9540*/  FFMA R26, R41, R43, R26 ;  /* 0x0000002b291a7223 */ /* 0x000fe2000000001a */
[----:B------:R-:W-:Y:S01]  /*9550*/  FMUL R31, R38, R31 ;  /* 0x0000001f261f7220 */ /* 0x000fe20000400000 */
[----:B------:R-:W-:Y:S01]  /*9560*/  SHF.L.U32 R43, R74, 0x10, RZ ;  /* 0x000000104a2b7819 */ /* 0x000fe200000006ff */
[----:B------:R-:W-:Y:S01]  /*9570*/  FMUL R28, R38, R32 ;  /* 0x00000020261c7220 */ /* 0x000fe20000400000 */
[----:B------:R-:W-:Y:S01]  /*9580*/  LOP3.LUT R42, R74, 0xffff0000, RZ, 0xc0, !PT ;  /* 0xffff00004a2a7812 */ /* 0x000fe200078ec0ff */
[C---:B------:R-:W-:Y:S01]  /*9590*/  FMUL R29, R38.reuse, R33 ;  /* 0x00000021261d7220 */ /* 0x040fe20000400000 */
[----:B------:R-:W-:Y:S01]  /*95a0*/  SHF.L.U32 R45, R75, 0x10, RZ ;  /* 0x000000104b2d7819 */ /* 0x000fe200000006ff */
        /* <DEDUP_REMOVED lines=33> */
.L_x_110:
[----:B------:R-:W-:Y:S05]  /*97c0*/  BSYNC.RECONVERGENT B0 ;  /* 0x0000000000007941 */ /* 0x000fea0003800200 */
.L_x_109:
        /* <DEDUP_REMOVED lines=21> */
.L_x_114:
[----:B------:R-:W-:Y:S05]  /*9920*/  BSYNC B0 ;  /* 0x0000000000007941 */ /* 0x000fea0003800000 */
.L_x_113:
[----:B------:R-:W-:Y:S11]  /*9930*/  ISETP.NE.AND P0, PT, R60, RZ, PT ;  /* 0x000000ff3c00720c */ /* 0x000ff60003f05270 */
[----:B------:R-:W-:Y:S02]  /*9940*/  @!UPT UIADD3 URZ, UPT, UPT, URZ, URZ, URZ ;  /* 0x000000fffffff290 */ /* 0x000fe4000fffe0ff */
[----:B------:R4:W1:Y:S04]  /*9950*/  @P0 LDS.128 R48, [R3] ;  /* 0x0000000003300984 */ /* 0x0008680000000c00 */
[----:B------:R4:W1:Y:S04]  /*9960*/  @P0 LDS.128 R56, [R2+0x10] ;  /* 0x0000100002380984 */ /* 0x0008680000000c00 */
[----:B------:R4:W1:Y:S04]  /*9970*/  @P0 LDS.128 R64, [R0+0x20] ;  /* 0x0000200000400984 */ /* 0x0008680000000c00 */
[----:B------:R4:W1:Y:S02]  /*9980*/  @P0 LDS.128 R72, [R47+0x30] ;  /* 0x000030002f480984 */ /* 0x0008640000000c00 */
.L_x_112:
[----:B------:R-:W-:Y:S05]  /*9990*/  BSYNC B1 ;  /* 0x0000000000017941 */ /* 0x000fea0003800000 */
.L_x_111:
        /* <DEDUP_REMOVED lines=21> */
.L_x_116:
[----:B------:R-:W-:Y:S01]  /*9af0*/  ISETP.NE.AND P0, PT, R88, RZ, PT ;  /* 0x000000ff5800720c */ /* 0x000fe20003f05270 */
[----:B------:R-:W-:Y:S05]  /*9b00*/  WARPSYNC.ALL ;  /* 0x0000000000007948 */ /* 0x000fea0003800000 */
[----:B------:R-:W-:Y:S01]  /*9b10*/  R2UR UR4, R39 ;  /* 0x00000000270472ca */ /* 0x000fe200000e0000 */
[----:B------:R-:W4:Y:S01]  /*9b20*/  S2UR UR6, SR_CgaCtaId ;  /* 0x00000000000679c3 */ /* 0x000f220000008800 */
[----:B------:R-:W-:Y:S01]  /*9b30*/  R2UR UR5, R100 ;  /* 0x00000000640572ca */ /* 0x000fe200000e0000 */
[----:B------:R-:W-:Y:S01]  /*9b40*/  BSSY.RECONVERGENT B0, `(.L_x_117) ;  /* 0x000008a000007945 */ /* 0x000fe20003800200 */
[C---:B-1----:R-:W-:Y:S02]  /*9b50*/  SHF.L.U32 R40, R48.reuse, 0x10, RZ ;  /* 0x0000001030287819 */ /* 0x042fe400000006ff */
[----:B------:R-:W-:Y:S02]  /*9b60*/  LOP3.LUT R42, R48, 0xffff0000, RZ, 0xc0, !PT ;  /* 0xffff0000302a7812 */ /* 0x000fe400078ec0ff */
[C---:B------:R-:W-:Y:S02]  /*9b70*/  SHF.L.U32 R43, R49.reuse, 0x10, RZ ;  /* 0x00000010312b7819 */ /* 0x040fe400000006ff */
[----:B------:R-:W-:Y:S02]  /*9b80*/  LOP3.LUT R44, R49, 0xffff0000, RZ, 0xc0, !PT ;  /* 0xffff0000312c7812 */ /* 0x000fe400078ec0ff */
[C---:B------:R-:W-:Y:S01]  /*9b90*/  SHF.L.U32 R45, R50.reuse, 0x10, RZ ;  /* 0x00000010322d7819 */ /* 0x040fe200000006ff */
[----:B------:R-:W1:Y:S01]  /*9ba0*/  LDTM.x32 R4, tmem[UR4+0x60] ;  /* 0x00006004000479ee */ /* 0x000e6200082c0000 */
[----:B------:R-:W-:Y:S01]  /*9bb0*/  LOP3.LUT R46, R50, 0xffff0000, RZ, 0xc0, !PT ;  /* 0xffff0000322e7812 */ /* 0x000fe200078ec0ff */
[----:B------:R-:W-:Y:S01]  /*9bc0*/  NOP ;  /* 0x0000000000007918 */ /* 0x000fe20000000000 */
[C---:B------:R-:W-:Y:S01]  /*9bd0*/  SHF.L.U32 R47, R51.reuse, 0x10, RZ ;  /* 0x00000010332f7819 */ /* 0x040fe200000006ff */
[----:B------:R-:W-:Y:S01]  /*9be0*/  UIADD3 UR4, UPT, UPT, UR5, 0xd0, URZ ;  /* 0x000000d005047890 */ /* 0x000fe2000fffe0ff */
[----:B------:R-:W-:Y:S02]  /*9bf0*/  LOP3.LUT R49, R51, 0xffff0000, RZ, 0xc0, !PT ;  /* 0xffff000033317812 */ /* 0x000fe400078ec0ff */
[C---:B------:R-:W-:Y:S02]  /*9c00*/  SHF.L.U32 R48, R56.reuse, 0x10, RZ ;  /* 0x0000001038307819 */ /* 0x040fe400000006ff */
[----:B------:R-:W-:Y:S02]  /*9c10*/  LOP3.LUT R51, R56, 0xffff0000, RZ, 0xc0, !PT ;  /* 0xffff000038337812 */ /* 0x000fe400078ec0ff */
[C---:B------:R-:W-:Y:S02]  /*9c20*/  SHF.L.U32 R50, R57.reuse, 0x10, RZ ;  /* 0x0000001039327819 */ /* 0x040fe400000006ff */
[----:B--2---:R-:W-:Y:S02]  /*9c30*/  LOP3.LUT R52, R57, 0xffff0000, RZ, 0xc0, !PT ;  /* 0xffff000039347812 */ /* 0x004fe400078ec0ff */
[C---:B------:R-:W-:Y:S02]  /*9c40*/  SHF.L.U32 R53, R58.reuse, 0x10, RZ ;  /* 0x000000103a357819 */ /* 0x040fe400000006ff */
[----:B------:R-:W-:Y:S02]  /*9c50*/  LOP3.LUT R54, R58, 0xffff0000, RZ, 0xc0, !PT ;  /* 0xffff00003a367812 */ /* 0x000fe400078ec0ff */
[C---:B------:R-:W-:Y:S02]  /*9c60*/  SHF.L.U32 R55, R59.reuse, 0x10, RZ ;  /* 0x000000103b377819 */ /* 0x040fe400000006ff */
[----:B------:R-:W-:Y:S02]  /*9c70*/  LOP3.LUT R56, R59, 0xffff0000, RZ, 0xc0, !PT ;  /* 0xffff00003b387812 */ /* 0x000fe400078ec0ff */
[----:B------:R-:W-:Y:S01]  /*9c80*/  SHF.L.U32 R57, R64, 0x10, RZ ;  /* 0x0000001040397819 */ /* 0x000fe200000006ff */
[----:B----4-:R-:W-:Y:S01]  /*9c90*/  UPRMT UR4, UR6, 0x654, UR4 ;  /* 0x0000065406047896 */ /* 0x010fe20008000004 */
[C---:B-1----:R-:W-:Y:S01]  /*9ca0*/  FMUL R4, R38.reuse, R4 ;  /* 0x0000000426047220 */ /* 0x042fe20000400000 */
[C---:B------:R-:W-:Y:S01]  /*9cb0*/  FMUL R5, R38.reuse, R5 ;  /* 0x0000000526057220 */ /* 0x040fe20000400000 */
[----:B------:R-:W-:Y:S01]  /*9cc0*/  FMUL R6, R38, R6 ;  /* 0x0000000626067220 */ /* 0x000fe20000400000 */
[----:B------:R-:W-:Y:S01]  /*9cd0*/  LOP3.LUT R58, R64, 0xffff0000, RZ, 0xc0, !PT ;  /* 0xffff0000403a7812 */ /* 0x000fe200078ec0ff */
[C---:B------:R-:W-:Y:S01]  /*9ce0*/  FFMA R4, R41.reuse, R40, R4 ;  /* 0x0000002829047223 */ /* 0x040fe20000000004 */
[----:B------:R-:W-:Y:S01]  /*9cf0*/  FFMA R5, R41, R42, R5 ;  /* 0x0000002a29057223 */ /* 0x000fe20000000005 */
[----:B------:R-:W-:Y:S01]  /*9d00*/  SHF.L.U32 R59, R65, 0x10, RZ ;  /* 0x00000010413b7819 */ /* 0x000fe200000006ff */
[----:B------:R-:W-:Y:S01]  /*9d10*/  FFMA R6, R41, R43, R6 ;  /* 0x0000002b29067223 */ /* 0x000fe20000000006 */
[----:B------:R-:W-:Y:S01]  /*9d20*/  SYNCS.ARRIVE.TRANS64.RED.A1T0 RZ, [UR4], RZ ;  /* 0x000000ffffff79a7 */ /* 0x000fe20008100404 */
[C---:B------:R-:W-:Y:S01]  /*9d30*/  FMUL R7, R38.reuse, R7 ;  /* 0x0000000726077220 */ /* 0x040fe20000400000 */
[----:B------:R-:W-:Y:S01]  /*9d40*/  F2FP.BF16.F32.PACK_AB R100, R5, R4 ;  /* 0x000000040564723e */ /* 0x000fe200000010ff */
[C---:B------:R-:W-:Y:S01]  /*9d50*/  FMUL R8, R38.reuse, R8 ;  /* 0x0000000826087220 */ /* 0x040fe20000400000 */
[----:B------:R-:W-:Y:S01]  /*9d60*/  FMUL R9, R38, R9 ;  /* 0x0000000926097220 */ /* 0x000fe20000400000 */
[----:B------:R-:W-:Y:S01]  /*9d70*/  LOP3.LUT R60, R65, 0xffff0000, RZ, 0xc0, !PT ;  /* 0xffff0000413c7812 */ /* 0x000fe200078ec0ff */
[C---:B------:R-:W-:Y:S01]  /*9d80*/  FFMA R7, R41.reuse, R44, R7 ;  /* 0x0000002c29077223 */ /* 0x040fe20000000007 */
[C---:B------:R-:W-:Y:S01]  /*9d90*/  FFMA R8, R41.reuse, R45, R8 ;  /* 0x0000002d29087223 */ /* 0x040fe20000000008 */
[----:B------:R-:W-:Y:S01]  /*9da0*/  SHF.L.U32 R61, R66, 0x10, RZ ;  /* 0x00000010423d7819 */ /* 0x000fe200000006ff */
[----:B------:R-:W-:Y:S01]  /*9db0*/  FFMA R9, R41, R46, R9 ;  /* 0x0000002e29097223 */ /* 0x000fe20000000009 */
[C---:B------:R-:W-:Y:S01]  /*9dc0*/  FMUL R0, R38.reuse, R10 ;  /* 0x0000000a26007220 */ /* 0x040fe20000400000 */
[----:B------:R-:W-:Y:S01]  /*9dd0*/  F2FP.BF16.F32.PACK_AB R101, R7, R6 ;  /* 0x000000060765723e */ /* 0x000fe200000010ff */
[C---:B------:R-:W-:Y:S01]  /*9de0*/  FMUL R2, R38.reuse, R11 ;  /* 0x0000000b26027220 */ /* 0x040fe20000400000 */
[----:B------:R-:W-:Y:S01]  /*9df0*/  FMUL R3, R38, R12 ;  /* 0x0000000c26037220 */ /* 0x000fe20000400000 */
[----:B------:R-:W-:Y:S01]  /*9e00*/  F2FP.BF16.F32.PACK_AB R102, R9, R8 ;  /* 0x000000080966723e */ /* 0x000fe200000010ff */
[C---:B------:R-:W-:Y:S01]  /*9e10*/  FFMA R0, R41.reuse, R47, R0 ;  /* 0x0000002f29007223 */ /* 0x040fe20000000000 */
[C---:B------:R-:W-:Y:S01]  /*9e20*/  FFMA R2, R41.reuse, R49, R2 ;  /* 0x0000003129027223 */ /* 0x040fe20000000002 */
[----:B------:R-:W-:Y:S01]  /*9e30*/  LOP3.LUT R62, R66, 0xffff0000, RZ, 0xc0, !PT ;  /* 0xffff0000423e7812 */ /* 0x000fe200078ec0ff */
[----:B------:R-:W-:Y:S01]  /*9e40*/  FFMA R3, R41, R48, R3 ;  /* 0x0000003029037223 */ /* 0x000fe20000000003 */
[C---:B------:R-:W-:Y:S01]  /*9e50*/  FMUL R10, R38.reuse, R13 ;  /* 0x0000000d260a7220 */ /* 0x040fe20000400000 */
[----:B------:R-:W-:Y:S01]  /*9e60*/  SHF.L.U32 R63, R67, 0x10, RZ ;  /* 0x00000010433f7819 */ /* 0x000fe200000006ff */
[----:B------:R-:W-:Y:S01]  /*9e70*/  FMUL R11, R38, R14 ;  /* 0x0000000e260b7220 */ /* 0x000fe20000400000 */
[----:B------:R-:W-:Y:S01]  /*9e80*/  F2FP.BF16.F32.PACK_AB R103, R2, R0 ;  /* 0x000000000267723e */ /* 0x000fe200000010ff */
[----:B------:R-:W-:Y:S01]  /*9e90*/  FFMA R10, R41, R51, R10 ;  /* 0x00000033290a7223 */ /* 0x000fe2000000000a */
[C---:B------:R-:W-:Y:S01]  /*9ea0*/  FMUL R15, R38.reuse, R15 ;  /* 0x0000000f260f7220 */ /* 0x040fe20000400000 */
[C---:B------:R-:W-:Y:S01]  /*9eb0*/  FMUL R12, R38.reuse, R16 ;  /* 0x00000010260c7220 */ /* 0x040fe20000400000 */
[----:B------:R-:W-:Y:S01]  /*9ec0*/  FMUL R13, R38, R17 ;  /* 0x00000011260d7220 */ /* 0x000fe20000400000 */
[----:B------:R1:W-:Y:S01]  /*9ed0*/  STS.128 [R86+0x6000], R100 ;  /* 0x0060006456007388 */ /* 0x0003e20000000c00 */
[----:B------:R-:W-:Y:S01]  /*9ee0*/  LOP3.LUT R64, R67, 0xffff0000, RZ, 0xc0, !PT ;  /* 0xffff000043407812 */ /* 0x000fe200078ec0ff */
[C---:B------:R-:W-:Y:S01]  /*9ef0*/  FFMA R11, R41.reuse, R50, R11 ;  /* 0x00000032290b7223 */ /* 0x040fe2000000000b */
[----:B------:R-:W-:Y:S01]  /*9f00*/  SHF.L.U32 R65, R72, 0x10, RZ ;  /* 0x0000001048417819 */ /* 0x000fe200000006ff */
[C---:B------:R-:W-:Y:S01]  /*9f10*/  FFMA R15, R41.reuse, R52, R15 ;  /* 0x00000034290f7223 */ /* 0x040fe2000000000f */
[----:B------:R-:W-:Y:S01]  /*9f20*/  F2FP.BF16.F32.PACK_AB R108, R10, R3 ;  /* 0x000000030a6c723e */ /* 0x000fe200000010ff */
[C---:B------:R-:W-:Y:S01]  /*9f30*/  FFMA R12, R41.reuse, R53, R12 ;  /* 0x00000035290c7223 */ /* 0x040fe2000000000c */
[C---:B------:R-:W-:Y:S01]  /*9f40*/  FFMA R13, R41.reuse, R54, R13 ;  /* 0x00000036290d7223 */ /* 0x040fe2000000000d */
[C---:B------:R-:W-:Y:S01]  /*9f50*/  FMUL R14, R38.reuse, R18 ;  /* 0x00000012260e7220 */ /* 0x040fe20000400000 */
[C---:B------:R-:W-:Y:S01]  /*9f60*/  FMUL R19, R38.reuse, R19 ;  /* 0x0000001326137220 */ /* 0x040fe20000400000 */
[C---:B------:R-:W-:Y:S01]  /*9f70*/  FMUL R16, R38.reuse, R20 ;  /* 0x0000001426107220 */ /* 0x040fe20000400000 */
[C---:B------:R-:W-:Y:S01]  /*9f80*/  FMUL R17, R38.reuse, R21 ;  /* 0x0000001526117220 */ /* 0x040fe20000400000 */
[C---:B------:R-:W-:Y:S01]  /*9f90*/  FFMA R14, R41.reuse, R55, R14 ;  /* 0x00000037290e7223 */ /* 0x040fe2000000000e */
        /* <DEDUP_REMOVED lines=9> */
[----:B------:R-:W-:Y:S01]  /*a030*/  FFMA R23, R41, R60, R23 ;  /* 0x0000003c29177223 */ /* 0x000fe20000000017 */
[C---:B------:R-:W-:Y:S01]  /*a040*/  FMUL R27, R38.reuse, R27 ;  /* 0x0000001b261b7220 */ /* 0x040fe20000400000 */
[----:B------:R-:W-:Y:S01]  /*a050*/  F2FP.BF16.F32.PACK_AB R109, R15, R11 ;  /* 0x0000000b0f6d723e */ /* 0x000fe200000010ff */
[----:B------:R-:W-:Y:S01]  /*a060*/  FFMA R20, R41, R61, R20 ;  /* 0x0000003d29147223 */ /* 0x000fe20000000014 */
[----:B------:R-:W-:Y:S01]  /*a070*/  F2FP.BF16.F32.PACK_AB R110, R13, R12 ;  /* 0x0000000c0d6e723e */ /* 0x000fe200000010ff */
[----:B------:R-:W-:Y:S01]  /*a080*/  FMUL R24, R38, R28 ;  /* 0x0000001c26187220 */ /* 0x000fe20000400000 */
[----:B------:R-:W-:Y:S01]  /*a090*/  F2FP.BF16.F32.PACK_AB R111, R19, R14 ;  /* 0x0000000e136f723e */ /* 0x000fe200000010ff */
[----:B------:R-:W-:Y:S01]  /*a0a0*/  FFMA R21, R41, R62, R21 ;  /* 0x0000003e29157223 */ /* 0x000fe20000000015 */
[----:B------:R-:W-:Y:S01]  /*a0b0*/  LOP3.LUT R66, R72, 0xffff0000, RZ, 0xc0, !PT ;  /* 0xffff000048427812 */ /* 0x000fe200078ec0ff */
[C---:B------:R-:W-:Y:S01]  /*a0c0*/  FMUL R25, R38.reuse, R29 ;  /* 0x0000001d26197220 */ /* 0x040fe20000400000 */
[----:B------:R-:W-:Y:S01]  /*a0d0*/  SHF.L.U32 R67, R73, 0x10, RZ ;  /* 0x0000001049437819 */ /* 0x000fe200000006ff */
[----:B------:R1:W-:Y:S01]  /*a0e0*/  STS.128 [R96+0x6010], R108 ;  /* 0x0060106c60007388 */ /* 0x0003e20000000c00 */
[----:B------:R-:W-:Y:S01]  /*a0f0*/  FFMA R22, R41, R63, R22 ;  /* 0x0000003f29167223 */ /* 0x000fe20000000016 */
[----:B------:R-:W-:Y:S01]  /*a100*/  LOP3.LUT R68, R73, 0xffff0000, RZ, 0xc0, !PT ;  /* 0xffff000049447812 */ /* 0x000fe200078ec0ff */
[----:B------:R-:W-:Y:S01]  /*a110*/  FMUL R26, R38, R30 ;  /* 0x0000001e261a7220 */ /* 0x000fe20000400000 */
[C---:B------:R-:W-:Y:S01]  /*a120*/  FFMA R27, R41.reuse, R64, R27 ;  /* 0x00000040291b7223 */ /* 0x040fe2000000001b */
[----:B------:R-:W-:Y:S01]  /*a130*/  SHF.L.U32 R69, R74, 0x10, RZ ;  /* 0x000000104a457819 */ /* 0x000fe200000006ff */
[----:B------:R-:W-:Y:S01]  /*a140*/  FMUL R31, R38, R31 ;  /* 0x0000001f261f7220 */ /* 0x000fe20000400000 */
[C---:B------:R-:W-:Y:S01]  /*a150*/  FFMA R24, R41.reuse, R65, R24 ;  /* 0x0000004129187223 */ /* 0x040fe20000000018 */
[----:B------:R-:W-:Y:S01]  /*a160*/  LOP3.LUT R70, R74, 0xffff0000, RZ, 0xc0, !PT ;  /* 0xffff00004a467812 */ /* 0x000fe200078ec0ff */
[C---:B------:R-:W-:Y:S01]  /*a170*/  FMUL R28, R38.reuse, R32 ;  /* 0x00000020261c7220 */ /* 0x040fe20000400000 */
[----:B------:R-:W-:Y:S01]  /*a180*/  FFMA R25, R41, R66, R25 ;  /* 0x0000004229197223 */ /* 0x000fe20000000019 */
[----:B------:R-:W-:Y:S01]  /*a190*/  SHF.L.U32 R71, R75, 0x10, RZ ;  /* 0x000000104b477819 */ /* 0x000fe200000006ff */
[C---:B------:R-:W-:Y:S01]  /*a1a0*/  FMUL R29, R38.reuse, R33 ;  /* 0x00000021261d7220 */ /* 0x040fe20000400000 */
[----:B------:R-:W-:Y:S01]  /*a1b0*/  FFMA R26, R41, R67, R26 ;  /* 0x00000043291a7223 */ /* 0x000fe2000000001a */
[----:B------:R-:W-:Y:S01]  /*a1c0*/  LOP3.LUT R72, R75, 0xffff0000, RZ, 0xc0, !PT ;  /* 0xffff00004b487812 */ /* 0x000fe200078ec0ff */
        /* <DEDUP_REMOVED lines=26> */
[----:B------:R-:W-:Y:S02]  /*a370*/  UIADD3 UR40, UPT, UPT, UR50, 0x6200, URZ ;  /* 0x0000620032287890 */ /* 0x000fe4000fffe0ff */
[----:B------:R-:W-:Y:S02]  /*a380*/  UIADD3 UR41, UPT, UPT, UR52, 0x60, URZ ;  /* 0x0000006034297890 */ /* 0x000fe4000fffe0ff */
[----:B--2---:R-:W-:Y:S04]  /*a390*/  UIADD3 UR4, UP0, UPT, UR6, 0x780, URZ ;  /* 0x0000078006047890 */ /* 0x004fe8000ff1e0ff */
[----:B------:R-:W-:Y:S09]  /*a3a0*/  UIADD3.X UR5, UPT, UPT, URZ, UR7, URZ, UP0, !UPT ;  /* 0x00000007ff057290 */ /* 0x000ff200087fe4ff */
[----:B------:R2:W-:Y:S01]  /*a3b0*/  UTMASTG.5D [UR40], [UR4] ;  /* 0x00000028040073b5 */ /* 0x0005e20008020000 */
[----:B------:R0:W-:Y:S01]  /*a3c0*/  UTMACMDFLUSH ;  /* 0x00000000000079b7 */ /* 0x0001e20000000000 */
[----:B--2---:R-:W-:Y:S04]  /*a3d0*/  DEPBAR.LE SB0, 0x1 ;  /* 0x000080400000791a */ /* 0x004fe80000000000 */
.L_x_118:
[----:B------:R-:W-:Y:S05]  /*a3e0*/  BSYNC.RECONVERGENT B0 ;  /* 0x0000000000007941 */ /* 0x000fea0003800200 */
.L_x_117:
[----:B------:R-:W-:Y:S01]  /*a3f0*/  BAR.SYNC.DEFER_BLOCKING 0x1, 0x80 ;  /* 0x0042000000007b1d */ /* 0x000fe20000010000 */
[----:B------:R-:W-:Y:S01]  /*a400*/  UISETP.NE.AND UP0, UPT, UR54, -0x4, UPT ;  /* 0xfffffffc3600788c */ /* 0x000fe2000bf05270 */
[----:B------:R-:W-:Y:S08]  /*a410*/  IADD3 R0, PT, PT, R36, 0x1, RZ ;  /* 0x0000000124007810 */ /* 0x000ff00007ffe0ff */
[----:B------:R-:W-:Y:S05]  /*a420*/  BRA.U !UP0, `(.L_x_119) ;  /* 0x0000000108247547 */ /* 0x000fea000b800000 */
[----:B------:R-:W-:Y:S01]  /*a430*/  ISETP.NE.AND P0, PT, R98, RZ, PT ;  /* 0x000000ff6200720c */ /* 0x000fe20003f05270 */
[----:B------:R-:W-:Y:S01]  /*a440*/  IMAD.U32 R2, RZ, RZ, UR51 ;  /* 0x00000033ff027e24 */ /* 0x000fe2000f8e00ff */
[----:B------:R-:W-:Y:S04]  /*a450*/  UIADD3 UR4, UPT, UPT, UR51, 0x1, URZ ;  /* 0x0000000133047890 */ /* 0x000fe8000fffe0ff */
[----:B------:R-:W-:Y:S04]  /*a460*/  UISETP.NE.AND UP0, UPT, UR4, 0x4, UPT ;  /* 0x000000040400788c */ /* 0x000fe8000bf05270 */
[----:B------:R-:W-:Y:S03]  /*a470*/  USEL UR51, UR4, URZ, UP0 ;  /* 0x000000ff04337287 */ /* 0x000fe60008000000 */
[----:B------:R-:W-:Y:S05]  /*a480*/  @P0 LEA R2, R2, UR50, 0x3 ;  /* 0x0000003202020c11 */ /* 0x000fea000f8e18ff */
[----:B------:R-:W-:Y:S05]  /*a490*/  @P0 VIADD R3, R2, 0x80 ;  /* 0x0000008002030836 */ /* 0x000fea0000000000 */
[----:B------:R-:W-:Y:S04]  /*a4a0*/  @P0 PRMT R3, R104, 0x654, R3 ;  /* 0x0000065468030816 */ /* 0x000fe80000000003 */
[----:B------:R2:W-:Y:S03]  /*a4b0*/  @P0 SYNCS.ARRIVE.TRANS64.RED.A1T0 RZ, [R3+URZ], RZ ;  /* 0x000000ff03ff09a7 */ /* 0x0005e600081004ff */
.L_x_119:
[----:B------:R-:W-:Y:S01]  /*a4c0*/  R2UR UR5, R81 ;  /* 0x00000000510572ca */ /* 0x000fe200000e0000 */
[----:B------:R-:W-:Y:S01]  /*a4d0*/  UISETP.NE.AND UP0, UPT, UR63, URZ, UPT ;  /* 0x000000ff3f00728c */ /* 0x000fe2000bf05270 */
[----:B------:R-:W-:Y:S01]  /*a4e0*/  R2UR UR4, R82 ;  /* 0x00000000520472ca */ /* 0x000fe200000e0000 */
[----:B------:R-:W-:Y:S01]  /*a4f0*/  UIADD3 UR54, UPT, UPT, UR54, 0x4, URZ ;  /* 0x0000000436367890 */ /* 0x000fe2000fffe0ff */
[----:B------:R-:W-:Y:S02]  /*a500*/  R2UR UR49, R97 ;  /* 0x00000000613172ca */ /* 0x000fe400000e0000 */
[C---:B------:R-:W-:Y:S02]  /*a510*/  ISETP.NE.AND P0, PT, R0.reuse, 0x2, PT ;  /* 0x000000020000780c */ /* 0x040fe40003f05270 */
[----:B------:R-:W-:Y:S02]  /*a520*/  LOP3.LUT R83, R83, 0x1, RZ, 0x3c, !PT ;  /* 0x0000000153537812 */ /* 0x000fe400078e3cff */
[----:B--2---:R-:W-:Y:S02]  /*a530*/  SEL R3, RZ, 0x1, P0 ;  /* 0x00000001ff037807 */ /* 0x004fe40000000000 */
[----:B------:R-:W-:Y:S01]  /*a540*/  SEL R36, R0, RZ, P0 ;  /* 0x000000ff00247207 */ /* 0x000fe20000000000 */
[----:B------:R-:W-:Y:S01]  /*a550*/  UIADD3 UR21, UPT, UPT, UR36, UR5, URZ ;  /* 0x0000000524157290 */ /* 0x000fe2000fffe0ff */
[----:B------:R-:W-:Y:S01]  /*a560*/  LOP3.LUT R84, R84, R3, RZ, 0x3c, !PT ;  /* 0x0000000354547212 */ /* 0x000fe200078e3cff */
[----:B------:R-:W-:Y:S01]  /*a570*/  UIADD3 UR28, UPT, UPT, UR37, UR4, URZ ;  /* 0x00000004251c7290 */ /* 0x000fe2000fffe0ff */
[----:B------:R-:W-:Y:S11]  /*a580*/  BRA.U UP0, `(.L_x_120) ;  /* 0xffffffb900807547 */ /* 0x000ff6000b83ffff */
[----:B------:R-:W-:-:S13]  /*a590*/  R2UR UR4, R93 ;  /* 0x000000005d0472ca */ /* 0x000fda00000e0000 */
[----:B------:R-:W-:-:S09]  /*a5a0*/  UISETP.NE.AND UP0, UPT, UR4, URZ, UPT ;  /* 0x000000ff0400728c */ /* 0x000fd2000bf05270 */
[----:B------:R-:W-:Y:S05]  /*a5b0*/  BRA.U !UP0, `(.L_x_121) ;  /* 0x0000000108487547 */ /* 0x000fea000b800000 */
[----:B------:R-:W2:Y:S02]  /*a5c0*/  LDCU.64 UR4, c[0x0][0x990] ;  /* 0x00013200ff0477ac */ /* 0x000ea40008000a00 */
[----:B--2---:R-:W-:-:S04]  /*a5d0*/  UISETP.NE.U32.AND UP0, UPT, UR4, URZ, UPT ;  /* 0x000000ff0400728c */ /* 0x004fc8000bf05070 */
[----:B------:R-:W-:-:S09]  /*a5e0*/  UISETP.NE.AND.EX UP0, UPT, UR5, URZ, UPT, UP0 ;  /* 0x000000ff0500728c */ /* 0x000fd2000bf05300 */
[----:B------:R-:W-:Y:S05]  /*a5f0*/  BRA.U UP0, `(.L_x_122) ;  /* 0x00000001000c7547 */ /* 0x000fea000b800000 */
[----:B------:R-:W-:-:S13]  /*a600*/  FSETP.NEU.AND P0, PT, R41, RZ, PT ;  /* 0x000000ff2900720b */ /* 0x000fda0003f0d000 */
[----:B------:R-:W-:Y:S05]  /*a610*/  @!P0 EXIT ;  /* 0x000000000000894d */ /* 0x000fea0003800000 */
[----:B------:R-:W-:Y:S05]  /*a620*/  BRA `(.L_x_121) ;  /* 0x00000000002c7947 */ /* 0x000fea0003800000 */
.L_x_122:
[----:B------:R-:W-:Y:S01]  /*a630*/  ISETP.NE.AND P0, PT, R95, RZ, PT ;  /* 0x000000ff5f00720c */ /* 0x000fe20003f05270 */
[----:B------:R-:W-:-:S12]  /*a640*/  BSSY.RECONVERGENT B0, `(.L_x_121) ;  /* 0x0000009000007945 */ /* 0x000fd80003800200 */
[----:B------:R-:W-:Y:S05]  /*a650*/  @P0 BRA `(.L_x_123) ;  /* 0x0000000000140947 */ /* 0x000fea0003800000 */
[----:B------:R-:W2:Y:S02]  /*a660*/  LDCU.64 UR4, c[0x0][0x988] ;  /* 0x00013100ff0477ac */ /* 0x000ea40008000a00 */
[----:B--2---:R-:W-:-:S04]  /*a670*/  ISETP.NE.U32.AND P0, PT, RZ, UR4, PT ;  /* 0x00000004ff007c0c */ /* 0x004fc8000bf05070 */
[----:B------:R-:W-:-:S13]  /*a680*/  ISETP.NE.AND.EX P0, PT, RZ, UR5, PT, P0 ;  /* 0x00000005ff007c0c */ /* 0x000fda000bf05300 */
[----:B------:R-:W-:Y:S05]  /*a690*/  @!P0 EXIT ;  /* 0x000000000000894d */ /* 0x000fea0003800000 */
[----:B------:R-:W-:Y:S05]  /*a6a0*/  BRA `(.L_x_124) ;  /* 0x0000000000087947 */ /* 0x000fea0003800000 */
.L_x_123:
[----:B------:R-:W-:-:S13]  /*a6b0*/  FSETP.NEU.AND P0, PT, R41, RZ, PT ;  /* 0x000000ff2900720b */ /* 0x000fda0003f0d000 */
[----:B------:R-:W-:Y:S05]  /*a6c0*/  @!P0 EXIT ;  /* 0x000000000000894d */ /* 0x000fea0003800000 */
.L_x_124:
[----:B------:R-:W-:Y:S05]  /*a6d0*/  BSYNC.RECONVERGENT B0 ;  /* 0x0000000000007941 */ /* 0x000fea0003800200 */
.L_x_121:
[----:B------:R-:W2:Y:S01]  /*a6e0*/  S2UR UR5, SR_CgaCtaId ;  /* 0x00000000000579c3 */ /* 0x000ea20000008800 */
[----:B------:R-:W-:Y:S01]  /*a6f0*/  ULEA UR4, UR51, UR50, 0x3 ;  /* 0x0000003233047291 */ /* 0x000fe2000f8e18ff */
[----:B------:R-:W-:-:S04]  /*a700*/  DEPBAR.LE SB0, 0x0 ;  /* 0x000080000000791a */ /* 0x000fc80000000000 */
[----:B------:R-:W-:-:S04]  /*a710*/  UIADD3 UR4, UPT, UPT, UR4, 0x80, URZ ;  /* 0x0000008004047890 */ /* 0x000fc8000fffe0ff */
[----:B--2---:R-:W-:-:S09]  /*a720*/  UPRMT UR4, UR5, 0x654, UR4 ;  /* 0x0000065405047896 */ /* 0x004fd20008000004 */
[----:B------:R-:W-:Y:S01]  /*a730*/  SYNCS.ARRIVE.TRANS64.RED.A1T0 RZ, [UR4], RZ ;  /* 0x000000ffffff79a7 */ /* 0x000fe20008100404 */
[----:B------:R-:W-:Y:S05]  /*a740*/  EXIT ;  /* 0x000000000000794d */ /* 0x000fea0003800000 */
.L_x_19:
[----:B------:R-:W-:Y:S07]  /*a750*/  MOV R0, UR45 ;  /* 0x0000002d00007c02 */ /* 0x000fee0008000f00 */
.L_x_125:
[----:B-1----:R1:W2:Y:S02]  /*a760*/  SYNCS.PHASECHK.TRANS64.TRYWAIT P0, [R0+URZ+0x30], R5 ;  /* 0x00003005000075a7 */ /* 0x0022a400080011ff */
[----:B--2---:R-:W-:Y:S05]  /*a770*/  @!P0 NANOSLEEP.SYNCS 0x989680 ;  /* 0x009896800000895d */ /* 0x004fea0003900000 */
[----:B------:R-:W2:Y:S02]  /*a780*/  @!P0 SYNCS.PHASECHK.TRANS64 P0, [R0+URZ+0x30], R5 ;  /* 0x00003005000085a7 */ /* 0x000ea400080010ff */
[----:B--2---:R-:W-:Y:S05]  /*a790*/  @!P0 BRA `(.L_x_125) ;  /* 0xfffffffc00f08947 */ /* 0x004fea000383ffff */
[----:B------:R-:W-:Y:S05]  /*a7a0*/  BRA `(.L_x_18) ;  /* 0xffffff7400847947 */ /* 0x000fea000383ffff */
.L_x_25:
[----:B------:R-:W-:Y:S07]  /*a7b0*/  MOV R0, UR41 ;  /* 0x0000002900007c02 */ /* 0x000fee0008000f00 */
.L_x_126:
[----:B-1----:R1:W2:Y:S02]  /*a7c0*/  SYNCS.PHASECHK.TRANS64.TRYWAIT P0, [R0+URZ+0x30], R5 ;  /* 0x00003005000075a7 */ /* 0x0022a400080011ff */
[----:B--2---:R-:W-:Y:S05]  /*a7d0*/  @!P0 NANOSLEEP.SYNCS 0x989680 ;  /* 0x009896800000895d */ /* 0x004fea0003900000 */
[----:B------:R-:W2:Y:S02]  /*a7e0*/  @!P0 SYNCS.PHASECHK.TRANS64 P0, [R0+URZ+0x30], R5 ;  /* 0x00003005000085a7 */ /* 0x000ea400080010ff */
[----:B--2---:R-:W-:Y:S05]  /*a7f0*/  @!P0 BRA `(.L_x_126) ;  /* 0xfffffffc00f08947 */ /* 0x004fea000383ffff */
[----:B------:R-:W-:Y:S05]  /*a800*/  BRA `(.L_x_24) ;  /* 0xffffff7c00187947 */ /* 0x000fea000383ffff */
.L_x_29:
[----:B-1----:R-:W-:-:S07]  /*a810*/  MOV R0, UR48 ;  /* 0x0000003000007c02 */ /* 0x002fce0008000f00 */
.L_x_127:
[----:B-1----:R1:W2:Y:S02]  /*a820*/  SYNCS.PHASECHK.TRANS64.TRYWAIT P0, [R0+URZ+0xb0], R3 ;  /* 0x0000b003000075a7 */ /* 0x0022a400080011ff */
[----:B--2---:R-:W-:Y:S05]  /*a830*/  @!P0 NANOSLEEP.SYNCS 0x989680 ;  /* 0x009896800000895d */ /* 0x004fea0003900000 */
[----:B------:R-:W2:Y:S02]  /*a840*/  @!P0 SYNCS.PHASECHK.TRANS64 P0, [R0+URZ+0xb0], R3 ;  /* 0x0000b003000085a7 */ /* 0x000ea400080010ff */
[----:B--2---:R-:W-:Y:S05]  /*a850*/  @!P0 BRA `(.L_x_127) ;  /* 0xfffffffc00f08947 */ /* 0x004fea000383ffff */
[----:B------:R-:W-:Y:S05]  /*a860*/  BRA `(.L_x_128) ;  /* 0xffffff8000287947 */ /* 0x000fea000383ffff */
.L_x_33:
[----:B------:R-:W-:-:S07]  /*a870*/  MOV R0, UR4 ;  /* 0x0000000400007c02 */ /* 0x000fce0008000f00 */
.L_x_129:
[----:B-1----:R1:W2:Y:S02]  /*a880*/  SYNCS.PHASECHK.TRANS64.TRYWAIT P0, [R0+URZ], R3 ;  /* 0x00000003000075a7 */ /* 0x0022a400080011ff */
[----:B--2---:R-:W-:Y:S05]  /*a890*/  @!P0 NANOSLEEP.SYNCS 0x989680 ;  /* 0x009896800000895d */ /* 0x004fea0003900000 */
[----:B------:R-:W2:Y:S02]  /*a8a0*/  @!P0 SYNCS.PHASECHK.TRANS64 P0, [R0+URZ], R3 ;  /* 0x00000003000085a7 */ /* 0x000ea400080010ff */
[----:B--2---:R-:W-:Y:S05]  /*a8b0*/  @!P0 BRA `(.L_x_129) ;  /* 0xfffffffc00f08947 */ /* 0x004fea000383ffff */
[----:B------:R-:W-:Y:S05]  /*a8c0*/  BRA `(.L_x_130) ;  /* 0xffffff8400bc7947 */ /* 0x000fea000383ffff */
.L_x_34:
[----:B------:R-:W-:-:S07]  /*a8d0*/  MOV R0, UR5 ;  /* 0x0000000500007c02 */ /* 0x000fce0008000f00 */
.L_x_131:
[----:B-1----:R1:W2:Y:S02]  /*a8e0*/  SYNCS.PHASECHK.TRANS64.TRYWAIT P0, [R0+URZ], R3 ;  /* 0x00000003000075a7 */ /* 0x0022a400080011ff */
[----:B--2---:R-:W-:Y:S05]  /*a8f0*/  @!P0 NANOSLEEP.SYNCS 0x989680 ;  /* 0x009896800000895d */ /* 0x004fea0003900000 */
[----:B------:R-:W2:Y:S02]  /*a900*/  @!P0 SYNCS.PHASECHK.TRANS64 P0, [R0+URZ], R3 ;  /* 0x00000003000085a7 */ /* 0x000ea400080010ff */
[----:B--2---:R-:W-:Y:S05]  /*a910*/  @!P0 BRA `(.L_x_131) ;  /* 0xfffffffc00f08947 */ /* 0x004fea000383ffff */
[----:B------:R-:W-:Y:S05]  /*a920*/  BRA `(.L_x_132) ;  /* 0xffffff8400cc7947 */ /* 0x000fea000383ffff */
.L_x_35:
[----:B------:R-:W-:-:S07]  /*a930*/  MOV R0, UR5 ;  /* 0x0000000500007c02 */ /* 0x000fce0008000f00 */
.L_x_133:
[----:B-1----:R1:W2:Y:S02]  /*a940*/  SYNCS.PHASECHK.TRANS64.TRYWAIT P0, [R0+URZ], R3 ;  /* 0x00000003000075a7 */ /* 0x0022a400080011ff */
[----:B--2---:R-:W-:Y:S05]  /*a950*/  @!P0 NANOSLEEP.SYNCS 0x989680 ;  /* 0x009896800000895d */ /* 0x004fea0003900000 */
[----:B------:R-:W2:Y:S02]  /*a960*/  @!P0 SYNCS.PHASECHK.TRANS64 P0, [R0+URZ], R3 ;  /* 0x00000003000085a7 */ /* 0x000ea400080010ff */
[----:B--2---:R-:W-:Y:S05]  /*a970*/  @!P0 BRA `(.L_x_133) ;  /* 0xfffffffc00f08947 */ /* 0x004fea000383ffff */
[----:B------:R-:W-:Y:S05]  /*a980*/  BRA `(.L_x_134) ;  /* 0xffffff8400dc7947 */ /* 0x000fea000383ffff */
.L_x_36:
[----:B------:R-:W-:-:S07]  /*a990*/  MOV R0, UR5 ;  /* 0x0000000500007c02 */ /* 0x000fce0008000f00 */
.L_x_135:
[----:B-1----:R1:W2:Y:S02]  /*a9a0*/  SYNCS.PHASECHK.TRANS64.TRYWAIT P0, [R0+URZ], R3 ;  /* 0x00000003000075a7 */ /* 0x0022a400080011ff */
[----:B--2---:R-:W-:Y:S05]  /*a9b0*/  @!P0 NANOSLEEP.SYNCS 0x989680 ;  /* 0x009896800000895d */ /* 0x004fea0003900000 */
[----:B------:R-:W2:Y:S02]  /*a9c0*/  @!P0 SYNCS.PHASECHK.TRANS64 P0, [R0+URZ], R3 ;  /* 0x00000003000085a7 */ /* 0x000ea400080010ff */
[----:B--2---:R-:W-:Y:S05]  /*a9d0*/  @!P0 BRA `(.L_x_135) ;  /* 0xfffffffc00f08947 */ /* 0x004fea000383ffff */
[----:B------:R-:W-:Y:S05]  /*a9e0*/  BRA `(.L_x_136) ;  /* 0xffffff8400ec7947 */ /* 0x000fea000383ffff */
.L_x_37:
[----:B------:R-:W-:-:S07]  /*a9f0*/  MOV R0, UR5 ;  /* 0x0000000500007c02 */ /* 0x000fce0008000f00 */
.L_x_137:
[----:B-1----:R1:W2:Y:S02]  /*aa00*/  SYNCS.PHASECHK.TRANS64.TRYWAIT P0, [R0+URZ], R3 ;  /* 0x00000003000075a7 */ /* 0x0022a400080011ff */
[----:B--2---:R-:W-:Y:S05]  /*aa10*/  @!P0 NANOSLEEP.SYNCS 0x989680 ;  /* 0x009896800000895d */ /* 0x004fea0003900000 */
[----:B------:R-:W2:Y:S02]  /*aa20*/  @!P0 SYNCS.PHASECHK.TRANS64 P0, [R0+URZ], R3 ;  /* 0x00000003000085a7 */ /* 0x000ea400080010ff */
[----:B--2---:R-:W-:Y:S05]  /*aa30*/  @!P0 BRA `(.L_x_137) ;  /* 0xfffffffc00f08947 */ /* 0x004fea000383ffff */
[----:B------:R-:W-:Y:S05]  /*aa40*/  BRA `(.L_x_138) ;  /* 0xffffff8400fc7947 */ /* 0x000fea000383ffff */
.L_x_40:
[----:B------:R-:W-:-:S07]  /*aa50*/  MOV R4, UR4 ;  /* 0x0000000400047c02 */ /* 0x000fce0008000f00 */
.L_x_139:
[----:B--2---:R2:W3:Y:S02]  /*aa60*/  SYNCS.PHASECHK.TRANS64.TRYWAIT P1, [R4+URZ+0xb8], R7 ;  /* 0x0000b807040075a7 */ /* 0x0044e400080211ff */
[----:B---3--:R-:W-:Y:S05]  /*aa70*/  @!P1 NANOSLEEP.SYNCS 0x989680 ;  /* 0x009896800000995d */ /* 0x008fea0003900000 */
[----:B------:R-:W3:Y:S02]  /*aa80*/  @!P1 SYNCS.PHASECHK.TRANS64 P1, [R4+URZ+0xb8], R7 ;  /* 0x0000b807040095a7 */ /* 0x000ee400080210ff */
[----:B---3--:R-:W-:Y:S05]  /*aa90*/  @!P1 BRA `(.L_x_139) ;  /* 0xfffffffc00f09947 */ /* 0x008fea000383ffff */
[----:B------:R-:W-:Y:S05]  /*aaa0*/  BRA `(.L_x_140) ;  /* 0xffffff88006c7947 */ /* 0x000fea000383ffff */
.L_x_41:
[----:B--2---:R-:W-:-:S07]  /*aab0*/  MOV R4, UR4 ;  /* 0x0000000400047c02 */ /* 0x004fce0008000f00 */
.L_x_141:
[----:B--2---:R2:W3:Y:S02]  /*aac0*/  SYNCS.PHASECHK.TRANS64.TRYWAIT P1, [R4+URZ+0xb0], R5 ;  /* 0x0000b005040075a7 */ /* 0x0044e400080211ff */
[----:B---3--:R-:W-:Y:S05]  /*aad0*/  @!P1 NANOSLEEP.SYNCS 0x989680 ;  /* 0x009896800000995d */ /* 0x008fea0003900000 */
[----:B------:R-:W3:Y:S02]  /*aae0*/  @!P1 SYNCS.PHASECHK.TRANS64 P1, [R4+URZ+0xb0], R5 ;  /* 0x0000b005040095a7 */ /* 0x000ee400080210ff */
[----:B---3--:R-:W-:Y:S05]  /*aaf0*/  @!P1 BRA `(.L_x_141) ;  /* 0xfffffffc00f09947 */ /* 0x008fea000383ffff */
[----:B------:R-:W-:Y:S05]  /*ab00*/  BRA `(.L_x_142) ;  /* 0xffffff8800747947 */ /* 0x000fea000383ffff */
.L_x_49:
[----:B------:R-:W-:-:S07]  /*ab10*/  MOV R0, UR21 ;  /* 0x0000001500007c02 */ /* 0x000fce0008000f00 */
.L_x_143:
[----:B-1----:R1:W2:Y:S02]  /*ab20*/  SYNCS.PHASECHK.TRANS64.TRYWAIT P0, [R0+URZ+0xb0], R5 ;  /* 0x0000b005000075a7 */ /* 0x0022a400080011ff */
[----:B--2---:R-:W-:Y:S05]  /*ab30*/  @!P0 NANOSLEEP.SYNCS 0x989680 ;  /* 0x009896800000895d */ /* 0x004fea0003900000 */
[----:B------:R-:W2:Y:S02]  /*ab40*/  @!P0 SYNCS.PHASECHK.TRANS64 P0, [R0+URZ+0xb0], R5 ;  /* 0x0000b005000085a7 */ /* 0x000ea400080010ff */
[----:B--2---:R-:W-:Y:S05]  /*ab50*/  @!P0 BRA `(.L_x_143) ;  /* 0xfffffffc00f08947 */ /* 0x004fea000383ffff */
[----:B------:R-:W-:Y:S05]  /*ab60*/  BRA `(.L_x_144) ;  /* 0xffffff8c00fc7947 */ /* 0x000fea000383ffff */
.L_x_50:
[----:B------:R-:W-:-:S07]  /*ab70*/  MOV R5, UR25 ;  /* 0x0000001900057c02 */ /* 0x000fce0008000f00 */
.L_x_145:
[----:B-1----:R1:W2:Y:S02]  /*ab80*/  SYNCS.PHASECHK.TRANS64.TRYWAIT P0, [R5+URZ+0xd0], R0 ;  /* 0x0000d000050075a7 */ /* 0x0022a400080011ff */
[----:B--2---:R-:W-:Y:S05]  /*ab90*/  @!P0 NANOSLEEP.SYNCS 0x989680 ;  /* 0x009896800000895d */ /* 0x004fea0003900000 */
[----:B------:R-:W2:Y:S02]  /*aba0*/  @!P0 SYNCS.PHASECHK.TRANS64 P0, [R5+URZ+0xd0], R0 ;  /* 0x0000d000050085a7 */ /* 0x000ea400080010ff */
[----:B--2---:R-:W-:Y:S05]  /*abb0*/  @!P0 BRA `(.L_x_145) ;  /* 0xfffffffc00f08947 */ /* 0x004fea000383ffff */
[----:B------:R-:W-:Y:S05]  /*abc0*/  BRA `(.L_x_146) ;  /* 0xffffff9000187947 */ /* 0x000fea000383ffff */
.L_x_53:
[----:B-1----:R-:W-:Y:S07]  /*abd0*/  MOV R0, UR17 ;  /* 0x0000001100007c02 */ /* 0x002fee0008000f00 */
.L_x_147:
[----:B-1----:R1:W2:Y:S02]  /*abe0*/  SYNCS.PHASECHK.TRANS64.TRYWAIT P0, [R0+URZ], R5 ;  /* 0x00000005000075a7 */ /* 0x0022a400080011ff */
[----:B--2---:R-:W-:Y:S05]  /*abf0*/  @!P0 NANOSLEEP.SYNCS 0x989680 ;  /* 0x009896800000895d */ /* 0x004fea0003900000 */
[----:B------:R-:W2:Y:S02]  /*ac00*/  @!P0 SYNCS.PHASECHK.TRANS64 P0, [R0+URZ], R5 ;  /* 0x00000005000085a7 */ /* 0x000ea400080010ff */
[----:B--2---:R-:W-:Y:S05]  /*ac10*/  @!P0 BRA `(.L_x_147) ;  /* 0xfffffffc00f08947 */ /* 0x004fea000383ffff */
[----:B------:R-:W-:Y:S05]  /*ac20*/  BRA `(.L_x_52) ;  /* 0xffffff9000487947 */ /* 0x000fea000383ffff */
.L_x_56:
[----:B------:R-:W-:-:S07]  /*ac30*/  MOV R0, UR4 ;  /* 0x0000000400007c02 */ /* 0x000fce0008000f00 */
.L_x_148:
[----:B-1----:R1:W3:Y:S02]  /*ac40*/  SYNCS.PHASECHK.TRANS64.TRYWAIT P0, [R0+URZ], R3 ;  /* 0x00000003000075a7 */ /* 0x0022e400080011ff */
[----:B---3--:R-:W-:Y:S05]  /*ac50*/  @!P0 NANOSLEEP.SYNCS 0x989680 ;  /* 0x009896800000895d */ /* 0x008fea0003900000 */
[----:B------:R-:W3:Y:S02]  /*ac60*/  @!P0 SYNCS.PHASECHK.TRANS64 P0, [R0+URZ], R3 ;  /* 0x00000003000085a7 */ /* 0x000ee400080010ff */
[----:B---3--:R-:W-:Y:S05]  /*ac70*/  @!P0 BRA `(.L_x_148) ;  /* 0xfffffffc00f08947 */ /* 0x008fea000383ffff */
[----:B------:R-:W-:Y:S05]  /*ac80*/  BRA `(.L_x_149) ;  /* 0xffffff9400387947 */ /* 0x000fea000383ffff */
.L_x_57:
[----:B------:R-:W-:-:S07]  /*ac90*/  MOV R0, UR4 ;  /* 0x0000000400007c02 */ /* 0x000fce0008000f00 */
.L_x_150:
[----:B-1----:R1:W2:Y:S02]  /*aca0*/  SYNCS.PHASECHK.TRANS64.TRYWAIT P0, [R0+URZ], R3 ;  /* 0x00000003000075a7 */ /* 0x0022a400080011ff */
[----:B--2---:R-:W-:Y:S05]  /*acb0*/  @!P0 NANOSLEEP.SYNCS 0x989680 ;  /* 0x009896800000895d */ /* 0x004fea0003900000 */
[----:B------:R-:W2:Y:S02]  /*acc0*/  @!P0 SYNCS.PHASECHK.TRANS64 P0, [R0+URZ], R3 ;  /* 0x00000003000085a7 */ /* 0x000ea400080010ff */
[----:B--2---:R-:W-:Y:S05]  /*acd0*/  @!P0 BRA `(.L_x_150) ;  /* 0xfffffffc00f08947 */ /* 0x004fea000383ffff */
[----:B------:R-:W-:Y:S05]  /*ace0*/  BRA `(.L_x_151) ;  /* 0xffffff9400447947 */ /* 0x000fea000383ffff */
.L_x_62:
[----:B------:R-:W-:Y:S07]  /*acf0*/  MOV R0, UR20 ;  /* 0x0000001400007c02 */ /* 0x000fee0008000f00 */
.L_x_152:
[----:B-1----:R1:W2:Y:S02]  /*ad00*/  SYNCS.PHASECHK.TRANS64.TRYWAIT P0, [R0+URZ+0xb0], R3 ;  /* 0x0000b003000075a7 */ /* 0x0022a400080011ff */
[----:B--2---:R-:W-:Y:S05]  /*ad10*/  @!P0 NANOSLEEP.SYNCS 0x989680 ;  /* 0x009896800000895d */ /* 0x004fea0003900000 */
[----:B------:R-:W2:Y:S02]  /*ad20*/  @!P0 SYNCS.PHASECHK.TRANS64 P0, [R0+URZ+0xb0], R3 ;  /* 0x0000b003000085a7 */ /* 0x000ea400080010ff */
[----:B--2---:R-:W-:Y:S05]  /*ad30*/  @!P0 BRA `(.L_x_152) ;  /* 0xfffffffc00f08947 */ /* 0x004fea000383ffff */
[----:B------:R-:W-:Y:S05]  /*ad40*/  BRA `(.L_x_153) ;  /* 0xffffff9c00287947 */ /* 0x000fea000383ffff */
.L_x_65:
[----:B------:R-:W-:Y:S07]  /*ad50*/  MOV R3, UR20 ;  /* 0x0000001400037c02 */ /* 0x000fee0008000f00 */
.L_x_154:
[----:B-1----:R1:W2:Y:S02]  /*ad60*/  SYNCS.PHASECHK.TRANS64.TRYWAIT P1, [R3+URZ+0xa8], R12 ;  /* 0x0000a80c030075a7 */ /* 0x0022a400080211ff */
[----:B--2---:R-:W-:Y:S05]  /*ad70*/  @!P1 NANOSLEEP.SYNCS 0x989680 ;  /* 0x009896800000995d */ /* 0x004fea0003900000 */
[----:B------:R-:W2:Y:S02]  /*ad80*/  @!P1 SYNCS.PHASECHK.TRANS64 P1, [R3+URZ+0xa8], R12 ;  /* 0x0000a80c030095a7 */ /* 0x000ea400080210ff */
[----:B--2---:R-:W-:Y:S05]  /*ad90*/  @!P1 BRA `(.L_x_154) ;  /* 0xfffffffc00f09947 */ /* 0x004fea000383ffff */
[----:B------:R-:W-:Y:S05]  /*ada0*/  BRA `(.L_x_64) ;  /* 0xffffffa000847947 */ /* 0x000fea000383ffff */
.L_x_68:
[----:B------:R-:W-:Y:S07]  /*adb0*/  MOV R0, UR20 ;  /* 0x0000001400007c02 */ /* 0x000fee0008000f00 */
.L_x_155:
[----:B-1----:R1:W2:Y:S02]  /*adc0*/  SYNCS.PHASECHK.TRANS64.TRYWAIT P1, [R0+URZ+0x80], R9 ;  /* 0x00008009000075a7 */ /* 0x0022a400080211ff */
[----:B--2---:R-:W-:Y:S05]  /*add0*/  @!P1 NANOSLEEP.SYNCS 0x989680 ;  /* 0x009896800000995d */ /* 0x004fea0003900000 */
[----:B------:R-:W2:Y:S02]  /*ade0*/  @!P1 SYNCS.PHASECHK.TRANS64 P1, [R0+URZ+0x80], R9 ;  /* 0x00008009000095a7 */ /* 0x000ea400080210ff */
[----:B--2---:R-:W-:Y:S05]  /*adf0*/  @!P1 BRA `(.L_x_155) ;  /* 0xfffffffc00f09947 */ /* 0x004fea000383ffff */
[----:B------:R-:W-:Y:S05]  /*ae00*/  BRA `(.L_x_156) ;  /* 0xffffffa400f47947 */ /* 0x000fea000383ffff */
.L_x_69:
[----:B------:R-:W-:Y:S07]  /*ae10*/  MOV R0, UR20 ;  /* 0x0000001400007c02 */ /* 0x000fee0008000f00 */
.L_x_157:
[----:B-1----:R1:W2:Y:S02]  /*ae20*/  SYNCS.PHASECHK.TRANS64.TRYWAIT P1, [R0+URZ+0x88], R9 ;  /* 0x00008809000075a7 */ /* 0x0022a400080211ff */
[----:B--2---:R-:W-:Y:S05]  /*ae30*/  @!P1 NANOSLEEP.SYNCS 0x989680 ;  /* 0x009896800000995d */ /* 0x004fea0003900000 */
[----:B------:R-:W2:Y:S02]  /*ae40*/  @!P1 SYNCS.PHASECHK.TRANS64 P1, [R0+URZ+0x88], R9 ;  /* 0x00008809000095a7 */ /* 0x000ea400080210ff */
[----:B--2---:R-:W-:Y:S05]  /*ae50*/  @!P1 BRA `(.L_x_157) ;  /* 0xfffffffc00f09947 */ /* 0x004fea000383ffff */
[----:B------:R-:W-:Y:S05]  /*ae60*/  BRA `(.L_x_158) ;  /* 0xffffffa800347947 */ /* 0x000fea000383ffff */
.L_x_70:
[----:B------:R-:W-:Y:S07]  /*ae70*/  MOV R0, UR20 ;  /* 0x0000001400007c02 */ /* 0x000fee0008000f00 */
.L_x_159:
[----:B-1----:R1:W2:Y:S02]  /*ae80*/  SYNCS.PHASECHK.TRANS64.TRYWAIT P1, [R0+URZ+0x90], R9 ;  /* 0x00009009000075a7 */ /* 0x0022a400080211ff */
[----:B--2---:R-:W-:Y:S05]  /*ae90*/  @!P1 NANOSLEEP.SYNCS 0x989680 ;  /* 0x009896800000995d */ /* 0x004fea0003900000 */
[----:B------:R-:W2:Y:S02]  /*aea0*/  @!P1 SYNCS.PHASECHK.TRANS64 P1, [R0+URZ+0x90], R9 ;  /* 0x00009009000095a7 */ /* 0x000ea400080210ff */
[----:B--2---:R-:W-:Y:S05]  /*aeb0*/  @!P1 BRA `(.L_x_159) ;  /* 0xfffffffc00f09947 */ /* 0x004fea000383ffff */
[----:B------:R-:W-:Y:S05]  /*aec0*/  BRA `(.L_x_160) ;  /* 0xffffffa800747947 */ /* 0x000fea000383ffff */
.L_x_71:
[----:B------:R-:W-:Y:S07]  /*aed0*/  MOV R0, UR20 ;  /* 0x0000001400007c02 */ /* 0x000fee0008000f00 */
.L_x_161:
[----:B-1----:R1:W2:Y:S02]  /*aee0*/  SYNCS.PHASECHK.TRANS64.TRYWAIT P0, [R0+URZ+0x98], R9 ;  /* 0x00009809000075a7 */ /* 0x0022a400080011ff */
[----:B--2---:R-:W-:Y:S05]  /*aef0*/  @!P0 NANOSLEEP.SYNCS 0x989680 ;  /* 0x009896800000895d */ /* 0x004fea0003900000 */
[----:B------:R-:W2:Y:S02]  /*af00*/  @!P0 SYNCS.PHASECHK.TRANS64 P0, [R0+URZ+0x98], R9 ;  /* 0x00009809000085a7 */ /* 0x000ea400080010ff */
[----:B--2---:R-:W-:Y:S05]  /*af10*/  @!P0 BRA `(.L_x_161) ;  /* 0xfffffffc00f08947 */ /* 0x004fea000383ffff */
[----:B------:R-:W-:Y:S05]  /*af20*/  BRA `(.L_x_162) ;  /* 0xffffffa800bc7947 */ /* 0x000fea000383ffff */
.L_x_73:
[----:B------:R-:W-:-:S07]  /*af30*/  MOV R0, UR20 ;  /* 0x0000001400007c02 */ /* 0x000fce0008000f00 */
.L_x_163:
[----:B--2---:R2:W3:Y:S02]  /*af40*/  SYNCS.PHASECHK.TRANS64.TRYWAIT P0, [R0+URZ+0x80], R3 ;  /* 0x00008003000075a7 */ /* 0x0044e400080011ff */
[----:B---3--:R-:W-:Y:S05]  /*af50*/  @!P0 NANOSLEEP.SYNCS 0x989680 ;  /* 0x009896800000895d */ /* 0x008fea0003900000 */
[----:B------:R-:W3:Y:S02]  /*af60*/  @!P0 SYNCS.PHASECHK.TRANS64 P0, [R0+URZ+0x80], R3 ;  /* 0x00008003000085a7 */ /* 0x000ee400080010ff */
[----:B---3--:R-:W-:Y:S05]  /*af70*/  @!P0 BRA `(.L_x_163) ;  /* 0xfffffffc00f08947 */ /* 0x008fea000383ffff */
[----:B------:R-:W-:Y:S05]  /*af80*/  BRA `(.L_x_164) ;  /* 0xffffffac00147947 */ /* 0x000fea000383ffff */
.L_x_74:
[----:B--2---:R-:W-:-:S07]  /*af90*/  MOV R0, UR20 ;  /* 0x0000001400007c02 */ /* 0x004fce0008000f00 */
.L_x_165:
[----:B--2---:R2:W3:Y:S02]  /*afa0*/  SYNCS.PHASECHK.TRANS64.TRYWAIT P0, [R0+URZ+0x88], R3 ;  /* 0x00008803000075a7 */ /* 0x0044e400080011ff */
[----:B---3--:R-:W-:Y:S05]  /*afb0*/  @!P0 NANOSLEEP.SYNCS 0x989680 ;  /* 0x009896800000895d */ /* 0x008fea0003900000 */
[----:B------:R-:W3:Y:S02]  /*afc0*/  @!P0 SYNCS.PHASECHK.TRANS64 P0, [R0+URZ+0x88], R3 ;  /* 0x00008803000085a7 */ /* 0x000ee400080010ff */
[----:B---3--:R-:W-:Y:S05]  /*afd0*/  @!P0 BRA `(.L_x_165) ;  /* 0xfffffffc00f08947 */ /* 0x008fea000383ffff */
[----:B------:R-:W-:Y:S05]  /*afe0*/  BRA `(.L_x_166) ;  /* 0xffffffac00047947 */ /* 0x000fea000383ffff */
.L_x_75:
[----:B--2---:R-:W-:-:S07]  /*aff0*/  MOV R0, UR20 ;  /* 0x0000001400007c02 */ /* 0x004fce0008000f00 */
.L_x_167:
[----:B--2---:R2:W3:Y:S02]  /*b000*/  SYNCS.PHASECHK.TRANS64.TRYWAIT P0, [R0+URZ+0x90], R3 ;  /* 0x00009003000075a7 */ /* 0x0044e400080011ff */
[----:B---3--:R-:W-:Y:S05]  /*b010*/  @!P0 NANOSLEEP.SYNCS 0x989680 ;  /* 0x009896800000895d */ /* 0x008fea0003900000 */
[----:B------:R-:W3:Y:S02]  /*b020*/  @!P0 SYNCS.PHASECHK.TRANS64 P0, [R0+URZ+0x90], R3 ;  /* 0x00009003000085a7 */ /* 0x000ee400080010ff */
[----:B---3--:R-:W-:Y:S05]  /*b030*/  @!P0 BRA `(.L_x_167) ;  /* 0xfffffffc00f08947 */ /* 0x008fea000383ffff */
[----:B------:R-:W-:Y:S05]  /*b040*/  BRA `(.L_x_168) ;  /* 0xffffffa800f47947 */ /* 0x000fea000383ffff */
.L_x_77:
[----:B------:R-:W-:Y:S07]  /*b050*/  MOV R0, UR50 ;  /* 0x0000003200007c02 */ /* 0x000fee0008000f00 */
.L_x_169:
[----:B-1----:R1:W2:Y:S02]  /*b060*/  SYNCS.PHASECHK.TRANS64.TRYWAIT P0, [R0+URZ+0xb0], R3 ;  /* 0x0000b003000075a7 */ /* 0x0022a400080011ff */
[----:B--2---:R-:W-:Y:S05]  /*b070*/  @!P0 NANOSLEEP.SYNCS 0x989680 ;  /* 0x009896800000895d */ /* 0x004fea0003900000 */
[----:B------:R-:W2:Y:S02]  /*b080*/  @!P0 SYNCS.PHASECHK.TRANS64 P0, [R0+URZ+0xb0], R3 ;  /* 0x0000b003000085a7 */ /* 0x000ea400080010ff */
[----:B--2---:R-:W-:Y:S05]  /*b090*/  @!P0 BRA `(.L_x_169) ;  /* 0xfffffffc00f08947 */ /* 0x004fea000383ffff */
[----:B------:R-:W-:Y:S05]  /*b0a0*/  BRA `(.L_x_170) ;  /* 0xffffffac00c47947 */ /* 0x000fea000383ffff */
.L_x_88:
[----:B-1----:R-:W-:Y:S04]  /*b0b0*/  MOV R0, UR50 ;  /* 0x0000003200007c02 */ /* 0x002fe80008000f00 */
[----:B------:R1:W3:Y:S03]  /*b0c0*/  SYNCS.PHASECHK.TRANS64.TRYWAIT P1, [R0+URZ+0x60], R5 ;  /* 0x00006005000075a7 */ /* 0x0002e600080211ff */
[----:B---3--:R-:W-:Y:S05]  /*b0d0*/  @!P1 NANOSLEEP.SYNCS 0x989680 ;  /* 0x009896800000995d */ /* 0x008fea0003900000 */
[----:B------:R-:W3:Y:S02]  /*b0e0*/  @!P1 SYNCS.PHASECHK.TRANS64 P1, [R0+URZ+0x60], R5 ;  /* 0x00006005000095a7 */ /* 0x000ee400080210ff */
[----:B---3--:R-:W-:Y:S05]  /*b0f0*/  @!P1 BRA `(.L_x_88) ;  /* 0xfffffffc00ec9947 */ /* 0x008fea000383ffff */
[----:B------:R-:W-:Y:S05]  /*b100*/  BRA `(.L_x_87) ;  /* 0xffffffc000bc7947 */ /* 0x000fea000383ffff */
.L_x_90:
[----:B-1----:R1:W4:Y:S02]  /*b110*/  SYNCS.PHASECHK.TRANS64.TRYWAIT P0, [R100+URZ+0xc0], R3 ;  /* 0x0000c003640075a7 */ /* 0x00232400080011ff */
[----:B----4-:R-:W-:Y:S05]  /*b120*/  @!P0 NANOSLEEP.SYNCS 0x989680 ;  /* 0x009896800000895d */ /* 0x010fea0003900000 */
[----:B------:R-:W4:Y:S02]  /*b130*/  @!P0 SYNCS.PHASECHK.TRANS64 P0, [R100+URZ+0xc0], R3 ;  /* 0x0000c003640085a7 */ /* 0x000f2400080010ff */
[----:B----4-:R-:W-:Y:S05]  /*b140*/  @!P0 BRA `(.L_x_90) ;  /* 0xfffffffc00f08947 */ /* 0x010fea000383ffff */
[----:B------:R-:W-:Y:S05]  /*b150*/  BRA `(.L_x_89) ;  /* 0xffffffc000e47947 */ /* 0x000fea000383ffff */
.L_x_99:
[----:B--2---:R2:W4:Y:S02]  /*b160*/  SYNCS.PHASECHK.TRANS64.TRYWAIT P0, [R3+URZ+0x60], R0 ;  /* 0x00006000030075a7 */ /* 0x00452400080011ff */
[----:B----4-:R-:W-:Y:S05]  /*b170*/  @!P0 NANOSLEEP.SYNCS 0x989680 ;  /* 0x009896800000895d */ /* 0x010fea0003900000 */
[----:B------:R-:W4:Y:S02]  /*b180*/  @!P0 SYNCS.PHASECHK.TRANS64 P0, [R3+URZ+0x60], R0 ;  /* 0x00006000030085a7 */ /* 0x000f2400080010ff */
[----:B----4-:R-:W-:Y:S05]  /*b190*/  @!P0 BRA `(.L_x_99) ;  /* 0xfffffffc00f08947 */ /* 0x010fea000383ffff */
[----:B------:R-:W-:Y:S05]  /*b1a0*/  BRA `(.L_x_98) ;  /* 0xffffffcc00c07947 */ /* 0x000fea000383ffff */
.L_x_107:
[----:B-1----:R1:W4:Y:S02]  /*b1b0*/  SYNCS.PHASECHK.TRANS64.TRYWAIT P0, [R62+URZ+0x60], R5 ;  /* 0x000060053e0075a7 */ /* 0x00232400080011ff */
[----:B----4-:R-:W-:Y:S05]  /*b1c0*/  @!P0 NANOSLEEP.SYNCS 0x989680 ;  /* 0x009896800000895d */ /* 0x010fea0003900000 */
[----:B------:R-:W4:Y:S02]  /*b1d0*/  @!P0 SYNCS.PHASECHK.TRANS64 P0, [R62+URZ+0x60], R5 ;  /* 0x000060053e0085a7 */ /* 0x000f2400080010ff */
[----:B----4-:R-:W-:Y:S05]  /*b1e0*/  @!P0 BRA `(.L_x_107) ;  /* 0xfffffffc00f08947 */ /* 0x010fea000383ffff */
[----:B------:R-:W-:Y:S05]  /*b1f0*/  BRA `(.L_x_106) ;  /* 0xffffffd800bc7947 */ /* 0x000fea000383ffff */
.L_x_115:
[----:B-1----:R1:W4:Y:S02]  /*b200*/  SYNCS.PHASECHK.TRANS64.TRYWAIT P0, [R62+URZ+0x60], R5 ;  /* 0x000060053e0075a7 */ /* 0x00232400080011ff */
[----:B----4-:R-:W-:Y:S05]  /*b210*/  @!P0 NANOSLEEP.SYNCS 0x989680 ;  /* 0x009896800000895d */ /* 0x010fea0003900000 */
[----:B------:R-:W4:Y:S02]  /*b220*/  @!P0 SYNCS.PHASECHK.TRANS64 P0, [R62+URZ+0x60], R5 ;  /* 0x000060053e0085a7 */ /* 0x000f2400080010ff */
[----:B----4-:R-:W-:Y:S05]  /*b230*/  @!P0 BRA `(.L_x_115) ;  /* 0xfffffffc00f08947 */ /* 0x010fea000383ffff */
[----:B------:R-:W-:Y:S05]  /*b240*/  BRA `(.L_x_114) ;  /* 0xffffffe400b47947 */ /* 0x000fea000383ffff */
        .weak           $__internal_0_$__cuda_sm10x_tcgen05_guardrail_trap_col_being_dealloced_not_returned_by_alloc
        .type           $__internal_0_$__cuda_sm10x_tcgen05_guardrail_trap_col_being_dealloced_not_returned_by_alloc,@function
        .size           $__internal_0_$__cuda_sm10x_tcgen05_guardrail_trap_col_being_dealloced_not_returned_by_alloc,($__internal_1_$__cuda_sm10x_tcgen05_guardrail_trap_phase_invalid_during_alloc - $__internal_0_$__cuda_sm10x_tcgen05_guardrail_trap_col_being_dealloced_not_returned_by_alloc)
$__internal_0_$__cuda_sm10x_tcgen05_guardrail_trap_col_being_dealloced_not_returned_by_alloc:
[----:B------:R-:W-:Y:S05]  /*b250*/  BPT.TRAP 0x1 ;  /* 0x000000040000795c */ /* 0x000fea0000300000 */
[----:B------:R-:W-:-:S04]  /*b260*/  MOV R3, 0x0 ;  /* 0x0000000000037802 */ /* 0x000fc80000000f00 */
[----:B------:R-:W-:Y:S05]  /*b270*/  RET.REL.NODEC R2 `(_ZN7cutlass13device_kernelINS_4conv6kernel13ConvUniversalINS1_16ConvProblemShapeILNS1_8OperatorE2ELi3EEENS1_10collective14CollectiveConvINS1_47MainloopSm100TmaUmmaWarpSpecializedImplicitGemmILS5_2ELi6ELi3ELi1ELi2EN4cute5tupleIJNSA_1CILi1EEESD_SD_EEEEENSB_IJNSC_ILi128EEENSB_IJSG_EEENSB_IJNSC_ILi64EEEEEEEEENS_10bfloat16_tESL_NSA_8TiledMMAINSA_8MMA_AtomIJNSA_20SM100_MMA_F16BF16_SSISL_SL_fLi128ELi128ELNSA_4UMMA5MajorE1ELSQ_1ELNSP_7ScaleInE0ELSR_0EEEEEENSA_6LayoutISE_NSB_IJNSC_ILi0EEESV_SV_EEEEENSB_IJNSA_10UnderscoreESY_SY_EEEEENS7_6detail27Sm100ImplicitGemmTileTraitsINSA_13SM90_TMA_LOADENSA_14ComposedLayoutINSA_7SwizzleILi3ELi4ELi3EEENSA_18smem_ptr_flag_bitsILi16EEENSU_INSB_IJSI_NSC_ILi8EEEEEENSB_IJSD_SI_EEEEEEEvEENS12_INSA_20SM90_TMA_LOAD_IM2COLES1D_vEEEENS_8epilogue10collective18CollectiveEpilogueINS1I_23Sm100TmaWarpSpecializedILi4ELi2ELi32ELb1ELb0EEEJSK_NSB_IJNSU_ISG_SD_EENSU_INSC_ILi32EEESD_EEEEESL_NSB_IJlNSB_IJSD_lllEEESV_EEESL_S1S_NS1I_6fusion15FusionCallbacksIS1M_NS1T_17LinearCombinationISL_fSL_fLNS_15FloatRoundStyleE2EEESK_S1Q_JEEENSA_5SM1004TMEM4LOAD26SM100_TMEM_LOAD_32dp32b32xES13_NS14_INS15_ILi2ELi4ELi3EEES18_NSU_INSB_IJS19_S1O_EEENSB_IJS1O_SD_EEEEEEENSA_39AutoVectorizingCopyWithAssumedAlignmentILi128EEENSA_14SM90_TMA_STOREES27_S29_S29_EEEvvEEEEvNT_6ParamsE) ;  /* 0xffffff4c02607950 */ /* 0x000fea0003c3ffff */
        .weak           $__internal_1_$__cuda_sm10x_tcgen05_guardrail_trap_phase_invalid_during_alloc
        .type           $__internal_1_$__cuda_sm10x_tcgen05_guardrail_trap_phase_invalid_during_alloc,@function
        .size           $__internal_1_$__cuda_sm10x_tcgen05_guardrail_trap_phase_invalid_during_alloc,($__internal_2_$__cuda_sm10x_tcgen05_guardrail_trap_unallocated_columns_being_dealloced - $__internal_1_$__cuda_sm10x_tcgen05_guardrail_trap_phase_invalid_during_alloc)
$__internal_1_$__cuda_sm10x_tcgen05_guardrail_trap_phase_invalid_during_alloc:
[----:B------:R-:W-:Y:S05]  /*b280*/  BPT.TRAP 0x1 ;  /* 0x000000040000795c */ /* 0x000fea0000300000 */
[----:B------:R-:W-:-:S04]  /*b290*/  HFMA2 R3, -RZ, RZ, 0, 0 ;  /* 0x00000000ff037431 */ /* 0x000fc800000001ff */
[----:B------:R-:W-:Y:S05]  /*b2a0*/  RET.REL.NODEC R2 `(_ZN7cutlass13device_kernelINS_4conv6kernel13ConvUniversalINS1_16ConvProblemShapeILNS1_8OperatorE2ELi3EEENS1_10collective14CollectiveConvINS1_47MainloopSm100TmaUmmaWarpSpecializedImplicitGemmILS5_2ELi6ELi3ELi1ELi2EN4cute5tupleIJNSA_1CILi1EEESD_SD_EEEEENSB_IJNSC_ILi128EEENSB_IJSG_EEENSB_IJNSC_ILi64EEEEEEEEENS_10bfloat16_tESL_NSA_8TiledMMAINSA_8MMA_AtomIJNSA_20SM100_MMA_F16BF16_SSISL_SL_fLi128ELi128ELNSA_4UMMA5MajorE1ELSQ_1ELNSP_7ScaleInE0ELSR_0EEEEEENSA_6LayoutISE_NSB_IJNSC_ILi0EEESV_SV_EEEEENSB_IJNSA_10UnderscoreESY_SY_EEEEENS7_6detail27Sm100ImplicitGemmTileTraitsINSA_13SM90_TMA_LOADENSA_14ComposedLayoutINSA_7SwizzleILi3ELi4ELi3EEENSA_18smem_ptr_flag_bitsILi16EEENSU_INSB_IJSI_NSC_ILi8EEEEEENSB_IJSD_SI_EEEEEEEvEENS12_INSA_20SM90_TMA_LOAD_IM2COLES1D_vEEEENS_8epilogue10collective18CollectiveEpilogueINS1I_23Sm100TmaWarpSpecializedILi4ELi2ELi32ELb1ELb0EEEJSK_NSB_IJNSU_ISG_SD_EENSU_INSC_ILi32EEESD_EEEEESL_NSB_IJlNSB_IJSD_lllEEESV_EEESL_S1S_NS1I_6fusion15FusionCallbacksIS1M_NS1T_17LinearCombinationISL_fSL_fLNS_15FloatRoundStyleE2EEESK_S1Q_JEEENSA_5SM1004TMEM4LOAD26SM100_TMEM_LOAD_32dp32b32xES13_NS14_INS15_ILi2ELi4ELi3EEES18_NSU_INSB_IJS19_S1O_EEENSB_IJS1O_SD_EEEEEEENSA_39AutoVectorizingCopyWithAssumedAlignmentILi128EEENSA_14SM90_TMA_STOREES27_S29_S29_EEEvvEEEEvNT_6ParamsE) ;  /* 0xffffff4c02547950 */ /* 0x000fea0003c3ffff */
        .weak           $__internal_2_$__cuda_sm10x_tcgen05_guardrail_trap_unallocated_columns_being_dealloced
        .type           $__internal_2_$__cuda_sm10x_tcgen05_guardrail_trap_unallocated_columns_being_dealloced,@function
        .size           $__internal_2_$__cuda_sm10x_tcgen05_guardrail_trap_unallocated_columns_being_dealloced,(.L_x_172 - $__internal_2_$__cuda_sm10x_tcgen05_guardrail_trap_unallocated_columns_being_dealloced)
$__internal_2_$__cuda_sm10x_tcgen05_guardrail_trap_unallocated_columns_being_dealloced:
[----:B------:R-:W-:Y:S05]  /*b2b0*/  BPT.TRAP 0x1 ;  /* 0x000000040000795c */ /* 0x000fea0000300000 */
[----:B------:R-:W-:-:S04]  /*b2c0*/  MOV R3, 0x0 ;  /* 0x0000000000037802 */ /* 0x000fc80000000f00 */
[----:B------:R-:W-:Y:S05]  /*b2d0*/  RET.REL.NODEC R2 `(_ZN7cutlass13device_kernelINS_4conv6kernel13ConvUniversalINS1_16ConvProblemShapeILNS1_8OperatorE2ELi3EEENS1_10collective14CollectiveConvINS1_47MainloopSm100TmaUmmaWarpSpecializedImplicitGemmILS5_2ELi6ELi3ELi1ELi2EN4cute5tupleIJNSA_1CILi1EEESD_SD_EEEEENSB_IJNSC_ILi128EEENSB_IJSG_EEENSB_IJNSC_ILi64EEEEEEEEENS_10bfloat16_tESL_NSA_8TiledMMAINSA_8MMA_AtomIJNSA_20SM100_MMA_F16BF16_SSISL_SL_fLi128ELi128ELNSA_4UMMA5MajorE1ELSQ_1ELNSP_7ScaleInE0ELSR_0EEEEEENSA_6LayoutISE_NSB_IJNSC_ILi0EEESV_SV_EEEEENSB_IJNSA_10UnderscoreESY_SY_EEEEENS7_6detail27Sm100ImplicitGemmTileTraitsINSA_13SM90_TMA_LOADENSA_14ComposedLayoutINSA_7SwizzleILi3ELi4ELi3EEENSA_18smem_ptr_flag_bitsILi16EEENSU_INSB_IJSI_NSC_ILi8EEEEEENSB_IJSD_SI_EEEEEEEvEENS12_INSA_20SM90_TMA_LOAD_IM2COLES1D_vEEEENS_8epilogue10collective18CollectiveEpilogueINS1I_23Sm100TmaWarpSpecializedILi4ELi2ELi32ELb1ELb0EEEJSK_NSB_IJNSU_ISG_SD_EENSU_INSC_ILi32EEESD_EEEEESL_NSB_IJlNSB_IJSD_lllEEESV_EEESL_S1S_NS1I_6fusion15FusionCallbacksIS1M_NS1T_17LinearCombinationISL_fSL_fLNS_15FloatRoundStyleE2EEESK_S1Q_JEEENSA_5SM1004TMEM4LOAD26SM100_TMEM_LOAD_32dp32b32xES13_NS14_INS15_ILi2ELi4ELi3EEES18_NSU_INSB_IJS19_S1O_EEENSB_IJS1O_SD_EEEEEEENSA_39AutoVectorizingCopyWithAssumedAlignmentILi128EEENSA_14SM90_TMA_STOREES27_S29_S29_EEEvvEEEEvNT_6ParamsE) ;  /* 0xffffff4c02487950 */ /* 0x000fea0003c3ffff */
.L_x_171:
[----:B------:R-:W-:-:S00]  /*b2e0*/  BRA `(.L_x_171) ;  /* 0xfffffffc00fc7947 */ /* 0x000fc0000383ffff */
[----:B------:R-:W-:-:S00]  /*b2f0*/  NOP ;  /* 0x0000000000007918 */ /* 0x000fc00000000000 */
        /* <DEDUP_REMOVED lines=8> */
.L_x_172:


//--------------------- .nv.global.init           --------------------------
	.section	.nv.global.init,"aw",@progbits
.nv.global.init:
	.type		$str$29,@object
	.size		$str$29,($str$30 - $str$29)
$str$29:
        /*0000*/ 	.byte	0x28, 0x61, 0x64, 0x64, 0x72, 0x65, 0x73, 0x73, 0x20, 0x26, 0x20, 0x6d, 0x61, 0x73, 0x6b, 0x29
        /*0010*/ 	.byte	0x20, 0x3d, 0x3d, 0x20, 0x30, 0x00
	.type		$str$30,@object
	.size		$str$30,($str$28 - $str$30)
$str$30:
        /*0016*/ 	.byte	0x2f, 0x74, 0x6d, 0x70, 0x2f, 0x63, 0x75, 0x74, 0x6c, 0x61, 0x73, 0x73, 0x5f, 0x73, 0x77, 0x65
        /*0026*/ 	.byte	0x65, 0x70, 0x5f, 0x73, 0x72, 0x63, 0x2f, 0x69, 0x6e, 0x63, 0x6c, 0x75, 0x64, 0x65, 0x2f, 0x63
        /*0036*/ 	.byte	0x75, 0x74, 0x65, 0x2f, 0x70, 0x6f, 0x69, 0x6e, 0x74, 0x65, 0x72, 0x5f, 0x66, 0x6c, 0x61, 0x67
        /*0046*/ 	.byte	0x67, 0x65, 0x64, 0x2e, 0x68, 0x70, 0x70, 0x00
	.type		$str$28,@object
	.size		$str$28,($str$27 - $str$28)
$str$28:
        /*004e*/ 	.byte	0x2f, 0x74, 0x6d, 0x70, 0x2f, 0x63, 0x75, 0x74, 0x6c, 0x61, 0x73, 0x73, 0x5f, 0x73, 0x77, 0x65
        /*005e*/ 	.byte	0x65, 0x70, 0x5f, 0x73, 0x72, 0x63, 0x2f, 0x69, 0x6e, 0x63, 0x6c, 0x75, 0x64, 0x65, 0x2f, 0x63
        /*006e*/ 	.byte	0x75, 0x74, 0x65, 0x2f, 0x61, 0x74, 0x6f, 0x6d, 0x2f, 0x63, 0x6f, 0x70, 0x79, 0x5f, 0x74, 0x72
        /*007e*/ 	.byte	0x61, 0x69, 0x74, 0x73, 0x5f, 0x73, 0x6d, 0x31, 0x30, 0x30, 0x2e, 0x68, 0x70, 0x70, 0x00
	.type		$str$27,@object
	.size		$str$27,(__unnamed_1 - $str$27)
$str$27:
        /*008d*/ 	.byte	0x28, 0x28, 0x75, 0x69, 0x6e, 0x74, 0x33, 0x32, 0x5f, 0x74, 0x28, 0x74, 0x68, 0x72, 0x65, 0x61
        /*009d*/ 	.byte	0x64, 0x49, 0x64, 0x78, 0x2e, 0x78, 0x29, 0x20, 0x2f, 0x20, 0x33, 0x32, 0x29, 0x20, 0x25, 0x20
        /*00ad*/ 	.byte	0x34, 0x29, 0x20, 0x3d, 0x3d, 0x20, 0x28, 0x28, 0x28, 0x74, 0x6d, 0x65, 0x6d, 0x5f, 0x61, 0x64
        /*00bd*/ 	.byte	0x64, 0x72, 0x20, 0x3e, 0x3e, 0x20, 0x31, 0x36, 0x29, 0x20, 0x2f, 0x20, 0x33, 0x32, 0x29, 0x20
        /*00cd*/ 	.byte	0x25, 0x20, 0x34, 0x29, 0x00
	.type		__unnamed_1,@object
	.size		__unnamed_1,(__unnamed_2 - __unnamed_1)
__unnamed_1:
        /*00d2*/ 	.byte	0x61, 0x75, 0x74, 0x6f, 0x20, 0x63, 0x75, 0x74, 0x65, 0x3a, 0x3a, 0x61, 0x73, 0x5f, 0x70, 0x6f
        /* <DEDUP_REMOVED lines=24> */
        /*0262*/ 	.byte	0x34, 0x30, 0x39, 0x36, 0x3e, 0x3e, 0x3e, 0x3e, 0x5d, 0x00
	.type		__unnamed_2,@object
	.size		__unnamed_2,(.L_2 - __unnamed_2)
__unnamed_2:
        /* <DEDUP_REMOVED lines=42> */
        /*050c*/ 	.byte	0x3e, 0x3e, 0x5d, 0x00
.L_2:


//--------------------- .nv.shared._ZN7cutlass13device_kernelINS_4conv6kernel13ConvUniversalINS1_16ConvProblemShapeILNS1_8OperatorE2ELi3EEENS1_10collective14CollectiveConvINS1_47MainloopSm100TmaUmmaWarpSpecializedImplicitGemmILS5_2ELi6ELi3ELi1ELi2EN4cute5tupleIJNSA_1CILi1EEESD_SD_EEEEENSB_IJNSC_ILi128EEENSB_IJSG_EEENSB_IJNSC_ILi64EEEEEEEEENS_10bfloat16_tESL_NSA_8TiledMMAINSA_8MMA_AtomIJNSA_20SM100_MMA_F16BF16_SSISL_SL_fLi128ELi128ELNSA_4UMMA5MajorE1ELSQ_1ELNSP_7ScaleInE0ELSR_0EEEEEENSA_6LayoutISE_NSB_IJNSC_ILi0EEESV_SV_EEEEENSB_IJNSA_10UnderscoreESY_SY_EEEEENS7_6detail27Sm100ImplicitGemmTileTraitsINSA_13SM90_TMA_LOADENSA_14ComposedLayoutINSA_7SwizzleILi3ELi4ELi3EEENSA_18smem_ptr_flag_bitsILi16EEENSU_INSB_IJSI_NSC_ILi8EEEEEENSB_IJSD_SI_EEEEEEEvEENS12_INSA_20SM90_TMA_LOAD_IM2COLES1D_vEEEENS_8epilogue10collective18CollectiveEpilogueINS1I_23Sm100TmaWarpSpecializedILi4ELi2ELi32ELb1ELb0EEEJSK_NSB_IJNSU_ISG_SD_EENSU_INSC_ILi32EEESD_EEEEESL_NSB_IJlNSB_IJSD_lllEEESV_EEESL_S1S_NS1I_6fusion15FusionCallbacksIS1M_NS1T_17LinearCombinationISL_fSL_fLNS_15FloatRoundStyleE2EEESK_S1Q_JEEENSA_5SM1004TMEM4LOAD26SM100_TMEM_LOAD_32dp32b32xES13_NS14_INS15_ILi2ELi4ELi3EEES18_NSU_INSB_IJS19_S1O_EEENSB_IJS1O_SD_EEEEEEENSA_39AutoVectorizingCopyWithAssumedAlignmentILi128EEENSA_14SM90_TMA_STOREES27_S29_S29_EEEvvEEEEvNT_6ParamsE --------------------------
	.section	.nv.shared._ZN7cutlass13device_kernelINS_4conv6kernel13ConvUniversalINS1_16ConvProblemShapeILNS1_8OperatorE2ELi3EEENS1_10collective14CollectiveConvINS1_47MainloopSm100TmaUmmaWarpSpecializedImplicitGemmILS5_2ELi6ELi3ELi1ELi2EN4cute5tupleIJNSA_1CILi1EEESD_SD_EEEEENSB_IJNSC_ILi128EEENSB_IJSG_EEENSB_IJNSC_ILi64EEEEEEEEENS_10bfloat16_tESL_NSA_8TiledMMAINSA_8MMA_AtomIJNSA_20SM100_MMA_F16BF16_SSISL_SL_fLi128ELi128ELNSA_4UMMA5MajorE1ELSQ_1ELNSP_7ScaleInE0ELSR_0EEEEEENSA_6LayoutISE_NSB_IJNSC_ILi0EEESV_SV_EEEEENSB_IJNSA_10UnderscoreESY_SY_EEEEENS7_6detail27Sm100ImplicitGemmTileTraitsINSA_13SM90_TMA_LOADENSA_14ComposedLayoutINSA_7SwizzleILi3ELi4ELi3EEENSA_18smem_ptr_flag_bitsILi16EEENSU_INSB_IJSI_NSC_ILi8EEEEEENSB_IJSD_SI_EEEEEEEvEENS12_INSA_20SM90_TMA_LOAD_IM2COLES1D_vEEEENS_8epilogue10collective18CollectiveEpilogueINS1I_23Sm100TmaWarpSpecializedILi4ELi2ELi32ELb1ELb0EEEJSK_NSB_IJNSU_ISG_SD_EENSU_INSC_ILi32EEESD_EEEEESL_NSB_IJlNSB_IJSD_lllEEESV_EEESL_S1S_NS1I_6fusion15FusionCallbacksIS1M_NS1T_17LinearCombinationISL_fSL_fLNS_15FloatRoundStyleE2EEESK_S1Q_JEEENSA_5SM1004TMEM4LOAD26SM100_TMEM_LOAD_32dp32b32xES13_NS14_INS15_ILi2ELi4ELi3EEES18_NSU_INSB_IJS19_S1O_EEENSB_IJS1O_SD_EEEEEEENSA_39AutoVectorizingCopyWithAssumedAlignmentILi128EEENSA_14SM90_TMA_STOREES27_S29_S29_EEEvvEEEEvNT_6ParamsE,"aw",@nobits
	.sectionflags	@""
	.align	16
	.zero		1024


//--------------------- .nv.shared.reserved.0     --------------------------
	.section	.nv.shared.reserved.0,"aw",@nobits
	.weak		__nv_reservedSMEM_offset_0_alias
	.size		__nv_reservedSMEM_offset_0_alias, 0, 64
	.other		__nv_reservedSMEM_offset_0_alias,@"STO_CUDA_RESERVED_SHARED STV_DEFAULT"
__nv_reservedSMEM_offset_0_alias:
	.zero		0
.nv.shared.reserved.0:
	.zero		64
	.weak		__nv_reservedSMEM_tcgen05_partition
	.type		__nv_reservedSMEM_tcgen05_partition,@object
	.size		__nv_reservedSMEM_tcgen05_partition,(.L_0 - __nv_reservedSMEM_tcgen05_partition)
__nv_reservedSMEM_tcgen05_partition:
	.zero		32
.L_0:


//--------------------- .nv.global                --------------------------
	.section	.nv.global,"aw",@nobits
.nv.global:
	.type		_ZN39_INTERNAL_52084aa4_4_k_cu_3b65f27e_34014cute1_E,@object
	.size		_ZN39_INTERNAL_52084aa4_4_k_cu_3b65f27e_34014cute1_E,(_ZN39_INTERNAL_52084aa4_4_k_cu_3b65f27e_34014cuda3std3__45__cpo6cbeginE - _ZN39_INTERNAL_52084aa4_4_k_cu_3b65f27e_34014cute1_E)
_ZN39_INTERNAL_52084aa4_4_k_cu_3b65f27e_34014cute1_E:
	.zero		1
	.type		_ZN39_INTERNAL_52084aa4_4_k_cu_3b65f27e_34014cuda3std3__45__cpo6cbeginE,@object
	.size		_ZN39_INTERNAL_52084aa4_4_k_cu_3b65f27e_34014cuda3std3__45__cpo6cbeginE,(_ZN39_INTERNAL_52084aa4_4_k_cu_3b65f27e_34014cuda3std3__48in_placeE - _ZN39_INTERNAL_52084aa4_4_k_cu_3b65f27e_34014cuda3std3__45__cpo6cbeginE)
_ZN39_INTERNAL_52084aa4_4_k_cu_3b65f27e_34014cuda3std3__45__cpo6cbeginE:
	.zero		1
	.type		_ZN39_INTERNAL_52084aa4_4_k_cu_3b65f27e_34014cuda3std3__48in_placeE,@object
	.size		_ZN39_INTERNAL_52084aa4_4_k_cu_3b65f27e_34014cuda3std3__48in_placeE,(_ZN39_INTERNAL_52084aa4_4_k_cu_3b65f27e_34014cuda3std6ranges3__45__cpo9iter_moveE - _ZN39_INTERNAL_52084aa4_4_k_cu_3b65f27e_34014cuda3std3__48in_placeE)
_ZN39_INTERNAL_52084aa4_4_k_cu_3b65f27e_34014cuda3std3__48in_placeE:
	.zero		1
	.type		_ZN39_INTERNAL_52084aa4_4_k_cu_3b65f27e_34014cuda3std6ranges3__45__cpo9iter_moveE,@object
	.size		_ZN39_INTERNAL_52084aa4_4_k_cu_3b65f27e_34014cuda3std6ranges3__45__cpo9iter_moveE,(_ZN39_INTERNAL_52084aa4_4_k_cu_3b65f27e_34014cuda3std3__45__cpo5beginE - _ZN39_INTERNAL_52084aa4_4_k_cu_3b65f27e_34014cuda3std6ranges3__45__cpo9iter_moveE)
_ZN39_INTERNAL_52084aa4_4_k_cu_3b65f27e_34014cuda3std6ranges3__45__cpo9iter_moveE:
	.zero		1
	.type		_ZN39_INTERNAL_52084aa4_4_k_cu_3b65f27e_34014cuda3std3__45__cpo5beginE,@object
	.size		_ZN39_INTERNAL_52084aa4_4_k_cu_3b65f27e_34014cuda3std3__45__cpo5beginE,(_ZN39_INTERNAL_52084aa4_4_k_cu_3b65f27e_34014cuda3std3__441_GLOBAL__N__52084aa4_4_k_cu_3b65f27e_34016ignoreE - _ZN39_INTERNAL_52084aa4_4_k_cu_3b65f27e_34014cuda3std3__45__cpo5beginE)
_ZN39_INTERNAL_52084aa4_4_k_cu_3b65f27e_34014cuda3std3__45__cpo5beginE:
	.zero		1
	.type		_ZN39_INTERNAL_52084aa4_4_k_cu_3b65f27e_34014cuda3std3__441_GLOBAL__N__52084aa4_4_k_cu_3b65f27e_34016ignoreE,@object
	.size		_ZN39_INTERNAL_52084aa4_4_k_cu_3b65f27e_34014cuda3std3__441_GLOBAL__N__52084aa4_4_k_cu_3b65f27e_34016ignoreE,(_ZN39_INTERNAL_52084aa4_4_k_cu_3b65f27e_34014cute7productE - _ZN39_INTERNAL_52084aa4_4_k_cu_3b65f27e_34014cuda3std3__441_GLOBAL__N__52084aa4_4_k_cu_3b65f27e_34016ignoreE)
_ZN39_INTERNAL_52084aa4_4_k_cu_3b65f27e_34014cuda3std3__441_GLOBAL__N__52084aa4_4_k_cu_3b65f27e_34016ignoreE:
	.zero		1
	.type		_ZN39_INTERNAL_52084aa4_4_k_cu_3b65f27e_34014cute7productE,@object
	.size		_ZN39_INTERNAL_52084aa4_4_k_cu_3b65f27e_34014cute7productE,(_ZN39_INTERNAL_52084aa4_4_k_cu_3b65f27e_34014cuda3std3__45__cpo3endE - _ZN39_INTERNAL_52084aa4_4_k_cu_3b65f27e_34014cute7productE)
_ZN39_INTERNAL_52084aa4_4_k_cu_3b65f27e_34014cute7productE:
	.zero		1
	.type		_ZN39_INTERNAL_52084aa4_4_k_cu_3b65f27e_34014cuda3std3__45__cpo3endE,@object
	.size		_ZN39_INTERNAL_52084aa4_4_k_cu_3b65f27e_34014cuda3std3__45__cpo3endE,(_ZN39_INTERNAL_52084aa4_4_k_cu_3b65f27e_34014cuda3std3__419piecewise_constructE - _ZN39_INTERNAL_52084aa4_4_k_cu_3b65f27e_34014cuda3std3__45__cpo3endE)
_ZN39_INTERNAL_52084aa4_4_k_cu_3b65f27e_34014cuda3std3__45__cpo3endE:
	.zero		1
	.type		_ZN39_INTERNAL_52084aa4_4_k_cu_3b65f27e_34014cuda3std3__419piecewise_constructE,@object
	.size		_ZN39_INTERNAL_52084aa4_4_k_cu_3b65f27e_34014cuda3std3__419piecewise_constructE,(_ZN39_INTERNAL_52084aa4_4_k_cu_3b65f27e_34014cuda3std3__45__cpo4cendE - _ZN39_INTERNAL_52084aa4_4_k_cu_3b65f27e_34014cuda3std3__419piecewise_constructE)
_ZN39_INTERNAL_52084aa4_4_k_cu_3b65f27e_34014cuda3std3__419piecewise_constructE:
	.zero		1
	.type		_ZN39_INTERNAL_52084aa4_4_k_cu_3b65f27e_34014cuda3std3__45__cpo4cendE,@object
	.size		_ZN39_INTERNAL_52084aa4_4_k_cu_3b65f27e_34014cuda3std3__45__cpo4cendE,(_ZN39_INTERNAL_52084aa4_4_k_cu_3b65f27e_34014cuda3std6ranges3__45__cpo4swapE - _ZN39_INTERNAL_52084aa4_4_k_cu_3b65f27e_34014cuda3std3__45__cpo4cendE)
_ZN39_INTERNAL_52084aa4_4_k_cu_3b65f27e_34014cuda3std3__45__cpo4cendE:
	.zero		1
	.type		_ZN39_INTERNAL_52084aa4_4_k_cu_3b65f27e_34014cuda3std6ranges3__45__cpo4swapE,@object
	.size		_ZN39_INTERNAL_52084aa4_4_k_cu_3b65f27e_34014cuda3std6ranges3__45__cpo4swapE,(.L_10 - _ZN39_INTERNAL_52084aa4_4_k_cu_3b65f27e_34014cuda3std6ranges3__45__cpo4swapE)
_ZN39_INTERNAL_52084aa4_4_k_cu_3b65f27e_34014cuda3std6ranges3__45__cpo4swapE:
	.zero		1
.L_10:


//--------------------- .nv.constant0._ZN7cutlass13device_kernelINS_4conv6kernel13ConvUniversalINS1_16ConvProblemShapeILNS1_8OperatorE2ELi3EEENS1_10collective14CollectiveConvINS1_47MainloopSm100TmaUmmaWarpSpecializedImplicitGemmILS5_2ELi6ELi3ELi1ELi2EN4cute5tupleIJNSA_1CILi1EEESD_SD_EEEEENSB_IJNSC_ILi128EEENSB_IJSG_EEENSB_IJNSC_ILi64EEEEEEEEENS_10bfloat16_tESL_NSA_8TiledMMAINSA_8MMA_AtomIJNSA_20SM100_MMA_F16BF16_SSISL_SL_fLi128ELi128ELNSA_4UMMA5MajorE1ELSQ_1ELNSP_7ScaleInE0ELSR_0EEEEEENSA_6LayoutISE_NSB_IJNSC_ILi0EEESV_SV_EEEEENSB_IJNSA_10UnderscoreESY_SY_EEEEENS7_6detail27Sm100ImplicitGemmTileTraitsINSA_13SM90_TMA_LOADENSA_14ComposedLayoutINSA_7SwizzleILi3ELi4ELi3EEENSA_18smem_ptr_flag_bitsILi16EEENSU_INSB_IJSI_NSC_ILi8EEEEEENSB_IJSD_SI_EEEEEEEvEENS12_INSA_20SM90_TMA_LOAD_IM2COLES1D_vEEEENS_8epilogue10collective18CollectiveEpilogueINS1I_23Sm100TmaWarpSpecializedILi4ELi2ELi32ELb1ELb0EEEJSK_NSB_IJNSU_ISG_SD_EENSU_INSC_ILi32EEESD_EEEEESL_NSB_IJlNSB_IJSD_lllEEESV_EEESL_S1S_NS1I_6fusion15FusionCallbacksIS1M_NS1T_17LinearCombinationISL_fSL_fLNS_15FloatRoundStyleE2EEESK_S1Q_JEEENSA_5SM1004TMEM4LOAD26SM100_TMEM_LOAD_32dp32b32xES13_NS14_INS15_ILi2ELi4ELi3EEES18_NSU_INSB_IJS19_S1O_EEENSB_IJS1O_SD_EEEEEEENSA_39AutoVectorizingCopyWithAssumedAlignmentILi128EEENSA_14SM90_TMA_STOREES27_S29_S29_EEEvvEEEEvNT_6ParamsE --------------------------
	.section	.nv.constant0._ZN7cutlass13device_kernelINS_4conv6kernel13ConvUniversalINS1_16ConvProblemShapeILNS1_8OperatorE2ELi3EEENS1_10collective14CollectiveConvINS1_47MainloopSm100TmaUmmaWarpSpecializedImplicitGemmILS5_2ELi6ELi3ELi1ELi2EN4cute5tupleIJNSA_1CILi1EEESD_SD_EEEEENSB_IJNSC_ILi128EEENSB_IJSG_EEENSB_IJNSC_ILi64EEEEEEEEENS_10bfloat16_tESL_NSA_8TiledMMAINSA_8MMA_AtomIJNSA_20SM100_MMA_F16BF16_SSISL_SL_fLi128ELi128ELNSA_4UMMA5MajorE1ELSQ_1ELNSP_7ScaleInE0ELSR_0EEEEEENSA_6LayoutISE_NSB_IJNSC_ILi0EEESV_SV_EEEEENSB_IJNSA_10UnderscoreESY_SY_EEEEENS7_6detail27Sm100ImplicitGemmTileTraitsINSA_13SM90_TMA_LOADENSA_14ComposedLayoutINSA_7SwizzleILi3ELi4ELi3EEENSA_18smem_ptr_flag_bitsILi16EEENSU_INSB_IJSI_NSC_ILi8EEEEEENSB_IJSD_SI_EEEEEEEvEENS12_INSA_20SM90_TMA_LOAD_IM2COLES1D_vEEEENS_8epilogue10collective18CollectiveEpilogueINS1I_23Sm100TmaWarpSpecializedILi4ELi2ELi32ELb1ELb0EEEJSK_NSB_IJNSU_ISG_SD_EENSU_INSC_ILi32EEESD_EEEEESL_NSB_IJlNSB_IJSD_lllEEESV_EEESL_S1S_NS1I_6fusion15FusionCallbacksIS1M_NS1T_17LinearCombinationISL_fSL_fLNS_15FloatRoundStyleE2EEESK_S1Q_JEEENSA_5SM1004TMEM4LOAD26SM100_TMEM_LOAD_32dp32b32xES13_NS14_INS15_ILi2ELi4ELi3EEES18_NSU_INSB_IJS19_S1O_EEENSB_IJS1O_SD_EEEEEEENSA_39AutoVectorizingCopyWithAssumedAlignmentILi128EEENSA_14SM90_TMA_STOREES27_S29_S29_EEEvvEEEEvNT_6ParamsE,"a",@progbits
	.sectionflags	@""
	.align	4
.nv.constant0._ZN7cutlass13device_kernelINS_4conv6kernel13ConvUniversalINS1_16ConvProblemShapeILNS1_8OperatorE2ELi3EEENS1_10collective14CollectiveConvINS1_47MainloopSm100TmaUmmaWarpSpecializedImplicitGemmILS5_2ELi6ELi3ELi1ELi2EN4cute5tupleIJNSA_1CILi1EEESD_SD_EEEEENSB_IJNSC_ILi128EEENSB_IJSG_EEENSB_IJNSC_ILi64EEEEEEEEENS_10bfloat16_tESL_NSA_8TiledMMAINSA_8MMA_AtomIJNSA_20SM100_MMA_F16BF16_SSISL_SL_fLi128ELi128ELNSA_4UMMA5MajorE1ELSQ_1ELNSP_7ScaleInE0ELSR_0EEEEEENSA_6LayoutISE_NSB_IJNSC_ILi0EEESV_SV_EEEEENSB_IJNSA_10UnderscoreESY_SY_EEEEENS7_6detail27Sm100ImplicitGemmTileTraitsINSA_13SM90_TMA_LOADENSA_14ComposedLayoutINSA_7SwizzleILi3ELi4ELi3EEENSA_18smem_ptr_flag_bitsILi16EEENSU_INSB_IJSI_NSC_ILi8EEEEEENSB_IJSD_SI_EEEEEEEvEENS12_INSA_20SM90_TMA_LOAD_IM2COLES1D_vEEEENS_8epilogue10collective18CollectiveEpilogueINS1I_23Sm100TmaWarpSpecializedILi4ELi2ELi32ELb1ELb0EEEJSK_NSB_IJNSU_ISG_SD_EENSU_INSC_ILi32EEESD_EEEEESL_NSB_IJlNSB_IJSD_lllEEESV_EEESL_S1S_NS1I_6fusion15FusionCallbacksIS1M_NS1T_17LinearCombinationISL_fSL_fLNS_15FloatRoundStyleE2EEESK_S1Q_JEEENSA_5SM1004TMEM4LOAD26SM100_TMEM_LOAD_32dp32b32xES13_NS14_INS15_ILi2ELi4ELi3EEES18_NSU_INSB_IJS19_S1O_EEENSB_IJS1O_SD_EEEEEEENSA_39AutoVectorizingCopyWithAssumedAlignmentILi128EEENSA_14SM90_TMA_STOREES27_S29_S29_EEEvvEEEEvNT_6ParamsE:
	.zero		3200


//--------------------- SYMBOLS --------------------------

	.type		.nv.reservedSmem.offset0,@object
	.size		.nv.reservedSmem.offset0,0x4
	.type		.nv.reservedSmem.cap,@object
	.size		.nv.reservedSmem.cap,0x4
	.type		__assertfail,@function
